//
// Generated by NVIDIA NVVM Compiler
//
// Compiler Build ID: CL-36424714
// Cuda compilation tools, release 13.0, V13.0.88
// Based on NVVM 20.0.0
//

.version 9.0
.target sm_100
.address_size 64

	// .globl	_Z6phase1Piii
// _ZZ6phase1PiiiE4smem has been demoted
// _ZZ6phase2PiiiE5pivot has been demoted
// _ZZ6phase2PiiiE6target has been demoted
// _ZZ6phase3PiiiE9row_block has been demoted
// _ZZ6phase3PiiiE9col_block has been demoted

.visible .entry _Z6phase1Piii(
	.param .u64 .ptr .align 1 _Z6phase1Piii_param_0,
	.param .u32 _Z6phase1Piii_param_1,
	.param .u32 _Z6phase1Piii_param_2
)
{
	.reg .b32 	%r<1305>;
	.reg .b64 	%rd<7>;
	// demoted variable
	.shared .align 4 .b8 _ZZ6phase1PiiiE4smem[16384];
	ld.param.u64 	%rd1, [_Z6phase1Piii_param_0];
	ld.param.u32 	%r1, [_Z6phase1Piii_param_1];
	ld.param.u32 	%r2, [_Z6phase1Piii_param_2];
	cvta.to.global.u64 	%rd2, %rd1;
	mov.u32 	%r3, %tid.x;
	mov.u32 	%r4, %tid.y;
	shl.b32 	%r5, %r2, 6;
	add.s32 	%r6, %r5, %r4;
	add.s32 	%r7, %r5, %r3;
	mad.lo.s32 	%r8, %r6, %r1, %r7;
	mul.wide.s32 	%rd3, %r8, 4;
	add.s64 	%rd4, %rd2, %rd3;
	ld.global.u32 	%r9, [%rd4];
	shl.b32 	%r10, %r4, 8;
	mov.u32 	%r11, _ZZ6phase1PiiiE4smem;
	add.s32 	%r12, %r11, %r10;
	shl.b32 	%r13, %r3, 2;
	add.s32 	%r14, %r12, %r13;
	st.shared.u32 	[%r14], %r9;
	ld.global.u32 	%r15, [%rd4+128];
	st.shared.u32 	[%r14+128], %r15;
	shl.b32 	%r16, %r1, 5;
	add.s32 	%r17, %r8, %r16;
	mul.wide.s32 	%rd5, %r17, 4;
	add.s64 	%rd6, %rd2, %rd5;
	ld.global.u32 	%r18, [%rd6];
	st.shared.u32 	[%r14+8192], %r18;
	ld.global.u32 	%r19, [%rd6+128];
	st.shared.u32 	[%r14+8320], %r19;
	bar.sync 	0;
	ld.shared.u32 	%r20, [%r14];
	ld.shared.u32 	%r21, [%r12];
	add.s32 	%r22, %r11, %r13;
	ld.shared.u32 	%r23, [%r22];
	add.s32 	%r24, %r23, %r21;
	min.s32 	%r25, %r20, %r24;
	st.shared.u32 	[%r14], %r25;
	ld.shared.u32 	%r26, [%r14+128];
	ld.shared.u32 	%r27, [%r12];
	ld.shared.u32 	%r28, [%r22+128];
	add.s32 	%r29, %r28, %r27;
	min.s32 	%r30, %r26, %r29;
	st.shared.u32 	[%r14+128], %r30;
	ld.shared.u32 	%r31, [%r14+8192];
	ld.shared.u32 	%r32, [%r12+8192];
	ld.shared.u32 	%r33, [%r22];
	add.s32 	%r34, %r33, %r32;
	min.s32 	%r35, %r31, %r34;
	st.shared.u32 	[%r14+8192], %r35;
	ld.shared.u32 	%r36, [%r14+8320];
	ld.shared.u32 	%r37, [%r12+8192];
	ld.shared.u32 	%r38, [%r22+128];
	add.s32 	%r39, %r38, %r37;
	min.s32 	%r40, %r36, %r39;
	st.shared.u32 	[%r14+8320], %r40;
	bar.sync 	0;
	ld.shared.u32 	%r41, [%r14];
	ld.shared.u32 	%r42, [%r12+4];
	ld.shared.u32 	%r43, [%r22+256];
	add.s32 	%r44, %r43, %r42;
	min.s32 	%r45, %r41, %r44;
	st.shared.u32 	[%r14], %r45;
	ld.shared.u32 	%r46, [%r14+128];
	ld.shared.u32 	%r47, [%r12+4];
	ld.shared.u32 	%r48, [%r22+384];
	add.s32 	%r49, %r48, %r47;
	min.s32 	%r50, %r46, %r49;
	st.shared.u32 	[%r14+128], %r50;
	ld.shared.u32 	%r51, [%r14+8192];
	ld.shared.u32 	%r52, [%r12+8196];
	ld.shared.u32 	%r53, [%r22+256];
	add.s32 	%r54, %r53, %r52;
	min.s32 	%r55, %r51, %r54;
	st.shared.u32 	[%r14+8192], %r55;
	ld.shared.u32 	%r56, [%r14+8320];
	ld.shared.u32 	%r57, [%r12+8196];
	ld.shared.u32 	%r58, [%r22+384];
	add.s32 	%r59, %r58, %r57;
	min.s32 	%r60, %r56, %r59;
	st.shared.u32 	[%r14+8320], %r60;
	bar.sync 	0;
	ld.shared.u32 	%r61, [%r14];
	ld.shared.u32 	%r62, [%r12+8];
	ld.shared.u32 	%r63, [%r22+512];
	add.s32 	%r64, %r63, %r62;
	min.s32 	%r65, %r61, %r64;
	st.shared.u32 	[%r14], %r65;
	ld.shared.u32 	%r66, [%r14+128];
	ld.shared.u32 	%r67, [%r12+8];
	ld.shared.u32 	%r68, [%r22+640];
	add.s32 	%r69, %r68, %r67;
	min.s32 	%r70, %r66, %r69;
	st.shared.u32 	[%r14+128], %r70;
	ld.shared.u32 	%r71, [%r14+8192];
	ld.shared.u32 	%r72, [%r12+8200];
	ld.shared.u32 	%r73, [%r22+512];
	add.s32 	%r74, %r73, %r72;
	min.s32 	%r75, %r71, %r74;
	st.shared.u32 	[%r14+8192], %r75;
	ld.shared.u32 	%r76, [%r14+8320];
	ld.shared.u32 	%r77, [%r12+8200];
	ld.shared.u32 	%r78, [%r22+640];
	add.s32 	%r79, %r78, %r77;
	min.s32 	%r80, %r76, %r79;
	st.shared.u32 	[%r14+8320], %r80;
	bar.sync 	0;
	ld.shared.u32 	%r81, [%r14];
	ld.shared.u32 	%r82, [%r12+12];
	ld.shared.u32 	%r83, [%r22+768];
	add.s32 	%r84, %r83, %r82;
	min.s32 	%r85, %r81, %r84;
	st.shared.u32 	[%r14], %r85;
	ld.shared.u32 	%r86, [%r14+128];
	ld.shared.u32 	%r87, [%r12+12];
	ld.shared.u32 	%r88, [%r22+896];
	add.s32 	%r89, %r88, %r87;
	min.s32 	%r90, %r86, %r89;
	st.shared.u32 	[%r14+128], %r90;
	ld.shared.u32 	%r91, [%r14+8192];
	ld.shared.u32 	%r92, [%r12+8204];
	ld.shared.u32 	%r93, [%r22+768];
	add.s32 	%r94, %r93, %r92;
	min.s32 	%r95, %r91, %r94;
	st.shared.u32 	[%r14+8192], %r95;
	ld.shared.u32 	%r96, [%r14+8320];
	ld.shared.u32 	%r97, [%r12+8204];
	ld.shared.u32 	%r98, [%r22+896];
	add.s32 	%r99, %r98, %r97;
	min.s32 	%r100, %r96, %r99;
	st.shared.u32 	[%r14+8320], %r100;
	bar.sync 	0;
	ld.shared.u32 	%r101, [%r14];
	ld.shared.u32 	%r102, [%r12+16];
	ld.shared.u32 	%r103, [%r22+1024];
	add.s32 	%r104, %r103, %r102;
	min.s32 	%r105, %r101, %r104;
	st.shared.u32 	[%r14], %r105;
	ld.shared.u32 	%r106, [%r14+128];
	ld.shared.u32 	%r107, [%r12+16];
	ld.shared.u32 	%r108, [%r22+1152];
	add.s32 	%r109, %r108, %r107;
	min.s32 	%r110, %r106, %r109;
	st.shared.u32 	[%r14+128], %r110;
	ld.shared.u32 	%r111, [%r14+8192];
	ld.shared.u32 	%r112, [%r12+8208];
	ld.shared.u32 	%r113, [%r22+1024];
	add.s32 	%r114, %r113, %r112;
	min.s32 	%r115, %r111, %r114;
	st.shared.u32 	[%r14+8192], %r115;
	ld.shared.u32 	%r116, [%r14+8320];
	ld.shared.u32 	%r117, [%r12+8208];
	ld.shared.u32 	%r118, [%r22+1152];
	add.s32 	%r119, %r118, %r117;
	min.s32 	%r120, %r116, %r119;
	st.shared.u32 	[%r14+8320], %r120;
	bar.sync 	0;
	ld.shared.u32 	%r121, [%r14];
	ld.shared.u32 	%r122, [%r12+20];
	ld.shared.u32 	%r123, [%r22+1280];
	add.s32 	%r124, %r123, %r122;
	min.s32 	%r125, %r121, %r124;
	st.shared.u32 	[%r14], %r125;
	ld.shared.u32 	%r126, [%r14+128];
	ld.shared.u32 	%r127, [%r12+20];
	ld.shared.u32 	%r128, [%r22+1408];
	add.s32 	%r129, %r128, %r127;
	min.s32 	%r130, %r126, %r129;
	st.shared.u32 	[%r14+128], %r130;
	ld.shared.u32 	%r131, [%r14+8192];
	ld.shared.u32 	%r132, [%r12+8212];
	ld.shared.u32 	%r133, [%r22+1280];
	add.s32 	%r134, %r133, %r132;
	min.s32 	%r135, %r131, %r134;
	st.shared.u32 	[%r14+8192], %r135;
	ld.shared.u32 	%r136, [%r14+8320];
	ld.shared.u32 	%r137, [%r12+8212];
	ld.shared.u32 	%r138, [%r22+1408];
	add.s32 	%r139, %r138, %r137;
	min.s32 	%r140, %r136, %r139;
	st.shared.u32 	[%r14+8320], %r140;
	bar.sync 	0;
	ld.shared.u32 	%r141, [%r14];
	ld.shared.u32 	%r142, [%r12+24];
	ld.shared.u32 	%r143, [%r22+1536];
	add.s32 	%r144, %r143, %r142;
	min.s32 	%r145, %r141, %r144;
	st.shared.u32 	[%r14], %r145;
	ld.shared.u32 	%r146, [%r14+128];
	ld.shared.u32 	%r147, [%r12+24];
	ld.shared.u32 	%r148, [%r22+1664];
	add.s32 	%r149, %r148, %r147;
	min.s32 	%r150, %r146, %r149;
	st.shared.u32 	[%r14+128], %r150;
	ld.shared.u32 	%r151, [%r14+8192];
	ld.shared.u32 	%r152, [%r12+8216];
	ld.shared.u32 	%r153, [%r22+1536];
	add.s32 	%r154, %r153, %r152;
	min.s32 	%r155, %r151, %r154;
	st.shared.u32 	[%r14+8192], %r155;
	ld.shared.u32 	%r156, [%r14+8320];
	ld.shared.u32 	%r157, [%r12+8216];
	ld.shared.u32 	%r158, [%r22+1664];
	add.s32 	%r159, %r158, %r157;
	min.s32 	%r160, %r156, %r159;
	st.shared.u32 	[%r14+8320], %r160;
	bar.sync 	0;
	ld.shared.u32 	%r161, [%r14];
	ld.shared.u32 	%r162, [%r12+28];
	ld.shared.u32 	%r163, [%r22+1792];
	add.s32 	%r164, %r163, %r162;
	min.s32 	%r165, %r161, %r164;
	st.shared.u32 	[%r14], %r165;
	ld.shared.u32 	%r166, [%r14+128];
	ld.shared.u32 	%r167, [%r12+28];
	ld.shared.u32 	%r168, [%r22+1920];
	add.s32 	%r169, %r168, %r167;
	min.s32 	%r170, %r166, %r169;
	st.shared.u32 	[%r14+128], %r170;
	ld.shared.u32 	%r171, [%r14+8192];
	ld.shared.u32 	%r172, [%r12+8220];
	ld.shared.u32 	%r173, [%r22+1792];
	add.s32 	%r174, %r173, %r172;
	min.s32 	%r175, %r171, %r174;
	st.shared.u32 	[%r14+8192], %r175;
	ld.shared.u32 	%r176, [%r14+8320];
	ld.shared.u32 	%r177, [%r12+8220];
	ld.shared.u32 	%r178, [%r22+1920];
	add.s32 	%r179, %r178, %r177;
	min.s32 	%r180, %r176, %r179;
	st.shared.u32 	[%r14+8320], %r180;
	bar.sync 	0;
	ld.shared.u32 	%r181, [%r14];
	ld.shared.u32 	%r182, [%r12+32];
	ld.shared.u32 	%r183, [%r22+2048];
	add.s32 	%r184, %r183, %r182;
	min.s32 	%r185, %r181, %r184;
	st.shared.u32 	[%r14], %r185;
	ld.shared.u32 	%r186, [%r14+128];
	ld.shared.u32 	%r187, [%r12+32];
	ld.shared.u32 	%r188, [%r22+2176];
	add.s32 	%r189, %r188, %r187;
	min.s32 	%r190, %r186, %r189;
	st.shared.u32 	[%r14+128], %r190;
	ld.shared.u32 	%r191, [%r14+8192];
	ld.shared.u32 	%r192, [%r12+8224];
	ld.shared.u32 	%r193, [%r22+2048];
	add.s32 	%r194, %r193, %r192;
	min.s32 	%r195, %r191, %r194;
	st.shared.u32 	[%r14+8192], %r195;
	ld.shared.u32 	%r196, [%r14+8320];
	ld.shared.u32 	%r197, [%r12+8224];
	ld.shared.u32 	%r198, [%r22+2176];
	add.s32 	%r199, %r198, %r197;
	min.s32 	%r200, %r196, %r199;
	st.shared.u32 	[%r14+8320], %r200;
	bar.sync 	0;
	ld.shared.u32 	%r201, [%r14];
	ld.shared.u32 	%r202, [%r12+36];
	ld.shared.u32 	%r203, [%r22+2304];
	add.s32 	%r204, %r203, %r202;
	min.s32 	%r205, %r201, %r204;
	st.shared.u32 	[%r14], %r205;
	ld.shared.u32 	%r206, [%r14+128];
	ld.shared.u32 	%r207, [%r12+36];
	ld.shared.u32 	%r208, [%r22+2432];
	add.s32 	%r209, %r208, %r207;
	min.s32 	%r210, %r206, %r209;
	st.shared.u32 	[%r14+128], %r210;
	ld.shared.u32 	%r211, [%r14+8192];
	ld.shared.u32 	%r212, [%r12+8228];
	ld.shared.u32 	%r213, [%r22+2304];
	add.s32 	%r214, %r213, %r212;
	min.s32 	%r215, %r211, %r214;
	st.shared.u32 	[%r14+8192], %r215;
	ld.shared.u32 	%r216, [%r14+8320];
	ld.shared.u32 	%r217, [%r12+8228];
	ld.shared.u32 	%r218, [%r22+2432];
	add.s32 	%r219, %r218, %r217;
	min.s32 	%r220, %r216, %r219;
	st.shared.u32 	[%r14+8320], %r220;
	bar.sync 	0;
	ld.shared.u32 	%r221, [%r14];
	ld.shared.u32 	%r222, [%r12+40];
	ld.shared.u32 	%r223, [%r22+2560];
	add.s32 	%r224, %r223, %r222;
	min.s32 	%r225, %r221, %r224;
	st.shared.u32 	[%r14], %r225;
	ld.shared.u32 	%r226, [%r14+128];
	ld.shared.u32 	%r227, [%r12+40];
	ld.shared.u32 	%r228, [%r22+2688];
	add.s32 	%r229, %r228, %r227;
	min.s32 	%r230, %r226, %r229;
	st.shared.u32 	[%r14+128], %r230;
	ld.shared.u32 	%r231, [%r14+8192];
	ld.shared.u32 	%r232, [%r12+8232];
	ld.shared.u32 	%r233, [%r22+2560];
	add.s32 	%r234, %r233, %r232;
	min.s32 	%r235, %r231, %r234;
	st.shared.u32 	[%r14+8192], %r235;
	ld.shared.u32 	%r236, [%r14+8320];
	ld.shared.u32 	%r237, [%r12+8232];
	ld.shared.u32 	%r238, [%r22+2688];
	add.s32 	%r239, %r238, %r237;
	min.s32 	%r240, %r236, %r239;
	st.shared.u32 	[%r14+8320], %r240;
	bar.sync 	0;
	ld.shared.u32 	%r241, [%r14];
	ld.shared.u32 	%r242, [%r12+44];
	ld.shared.u32 	%r243, [%r22+2816];
	add.s32 	%r244, %r243, %r242;
	min.s32 	%r245, %r241, %r244;
	st.shared.u32 	[%r14], %r245;
	ld.shared.u32 	%r246, [%r14+128];
	ld.shared.u32 	%r247, [%r12+44];
	ld.shared.u32 	%r248, [%r22+2944];
	add.s32 	%r249, %r248, %r247;
	min.s32 	%r250, %r246, %r249;
	st.shared.u32 	[%r14+128], %r250;
	ld.shared.u32 	%r251, [%r14+8192];
	ld.shared.u32 	%r252, [%r12+8236];
	ld.shared.u32 	%r253, [%r22+2816];
	add.s32 	%r254, %r253, %r252;
	min.s32 	%r255, %r251, %r254;
	st.shared.u32 	[%r14+8192], %r255;
	ld.shared.u32 	%r256, [%r14+8320];
	ld.shared.u32 	%r257, [%r12+8236];
	ld.shared.u32 	%r258, [%r22+2944];
	add.s32 	%r259, %r258, %r257;
	min.s32 	%r260, %r256, %r259;
	st.shared.u32 	[%r14+8320], %r260;
	bar.sync 	0;
	ld.shared.u32 	%r261, [%r14];
	ld.shared.u32 	%r262, [%r12+48];
	ld.shared.u32 	%r263, [%r22+3072];
	add.s32 	%r264, %r263, %r262;
	min.s32 	%r265, %r261, %r264;
	st.shared.u32 	[%r14], %r265;
	ld.shared.u32 	%r266, [%r14+128];
	ld.shared.u32 	%r267, [%r12+48];
	ld.shared.u32 	%r268, [%r22+3200];
	add.s32 	%r269, %r268, %r267;
	min.s32 	%r270, %r266, %r269;
	st.shared.u32 	[%r14+128], %r270;
	ld.shared.u32 	%r271, [%r14+8192];
	ld.shared.u32 	%r272, [%r12+8240];
	ld.shared.u32 	%r273, [%r22+3072];
	add.s32 	%r274, %r273, %r272;
	min.s32 	%r275, %r271, %r274;
	st.shared.u32 	[%r14+8192], %r275;
	ld.shared.u32 	%r276, [%r14+8320];
	ld.shared.u32 	%r277, [%r12+8240];
	ld.shared.u32 	%r278, [%r22+3200];
	add.s32 	%r279, %r278, %r277;
	min.s32 	%r280, %r276, %r279;
	st.shared.u32 	[%r14+8320], %r280;
	bar.sync 	0;
	ld.shared.u32 	%r281, [%r14];
	ld.shared.u32 	%r282, [%r12+52];
	ld.shared.u32 	%r283, [%r22+3328];
	add.s32 	%r284, %r283, %r282;
	min.s32 	%r285, %r281, %r284;
	st.shared.u32 	[%r14], %r285;
	ld.shared.u32 	%r286, [%r14+128];
	ld.shared.u32 	%r287, [%r12+52];
	ld.shared.u32 	%r288, [%r22+3456];
	add.s32 	%r289, %r288, %r287;
	min.s32 	%r290, %r286, %r289;
	st.shared.u32 	[%r14+128], %r290;
	ld.shared.u32 	%r291, [%r14+8192];
	ld.shared.u32 	%r292, [%r12+8244];
	ld.shared.u32 	%r293, [%r22+3328];
	add.s32 	%r294, %r293, %r292;
	min.s32 	%r295, %r291, %r294;
	st.shared.u32 	[%r14+8192], %r295;
	ld.shared.u32 	%r296, [%r14+8320];
	ld.shared.u32 	%r297, [%r12+8244];
	ld.shared.u32 	%r298, [%r22+3456];
	add.s32 	%r299, %r298, %r297;
	min.s32 	%r300, %r296, %r299;
	st.shared.u32 	[%r14+8320], %r300;
	bar.sync 	0;
	ld.shared.u32 	%r301, [%r14];
	ld.shared.u32 	%r302, [%r12+56];
	ld.shared.u32 	%r303, [%r22+3584];
	add.s32 	%r304, %r303, %r302;
	min.s32 	%r305, %r301, %r304;
	st.shared.u32 	[%r14], %r305;
	ld.shared.u32 	%r306, [%r14+128];
	ld.shared.u32 	%r307, [%r12+56];
	ld.shared.u32 	%r308, [%r22+3712];
	add.s32 	%r309, %r308, %r307;
	min.s32 	%r310, %r306, %r309;
	st.shared.u32 	[%r14+128], %r310;
	ld.shared.u32 	%r311, [%r14+8192];
	ld.shared.u32 	%r312, [%r12+8248];
	ld.shared.u32 	%r313, [%r22+3584];
	add.s32 	%r314, %r313, %r312;
	min.s32 	%r315, %r311, %r314;
	st.shared.u32 	[%r14+8192], %r315;
	ld.shared.u32 	%r316, [%r14+8320];
	ld.shared.u32 	%r317, [%r12+8248];
	ld.shared.u32 	%r318, [%r22+3712];
	add.s32 	%r319, %r318, %r317;
	min.s32 	%r320, %r316, %r319;
	st.shared.u32 	[%r14+8320], %r320;
	bar.sync 	0;
	ld.shared.u32 	%r321, [%r14];
	ld.shared.u32 	%r322, [%r12+60];
	ld.shared.u32 	%r323, [%r22+3840];
	add.s32 	%r324, %r323, %r322;
	min.s32 	%r325, %r321, %r324;
	st.shared.u32 	[%r14], %r325;
	ld.shared.u32 	%r326, [%r14+128];
	ld.shared.u32 	%r327, [%r12+60];
	ld.shared.u32 	%r328, [%r22+3968];
	add.s32 	%r329, %r328, %r327;
	min.s32 	%r330, %r326, %r329;
	st.shared.u32 	[%r14+128], %r330;
	ld.shared.u32 	%r331, [%r14+8192];
	ld.shared.u32 	%r332, [%r12+8252];
	ld.shared.u32 	%r333, [%r22+3840];
	add.s32 	%r334, %r333, %r332;
	min.s32 	%r335, %r331, %r334;
	st.shared.u32 	[%r14+8192], %r335;
	ld.shared.u32 	%r336, [%r14+8320];
	ld.shared.u32 	%r337, [%r12+8252];
	ld.shared.u32 	%r338, [%r22+3968];
	add.s32 	%r339, %r338, %r337;
	min.s32 	%r340, %r336, %r339;
	st.shared.u32 	[%r14+8320], %r340;
	bar.sync 	0;
	ld.shared.u32 	%r341, [%r14];
	ld.shared.u32 	%r342, [%r12+64];
	ld.shared.u32 	%r343, [%r22+4096];
	add.s32 	%r344, %r343, %r342;
	min.s32 	%r345, %r341, %r344;
	st.shared.u32 	[%r14], %r345;
	ld.shared.u32 	%r346, [%r14+128];
	ld.shared.u32 	%r347, [%r12+64];
	ld.shared.u32 	%r348, [%r22+4224];
	add.s32 	%r349, %r348, %r347;
	min.s32 	%r350, %r346, %r349;
	st.shared.u32 	[%r14+128], %r350;
	ld.shared.u32 	%r351, [%r14+8192];
	ld.shared.u32 	%r352, [%r12+8256];
	ld.shared.u32 	%r353, [%r22+4096];
	add.s32 	%r354, %r353, %r352;
	min.s32 	%r355, %r351, %r354;
	st.shared.u32 	[%r14+8192], %r355;
	ld.shared.u32 	%r356, [%r14+8320];
	ld.shared.u32 	%r357, [%r12+8256];
	ld.shared.u32 	%r358, [%r22+4224];
	add.s32 	%r359, %r358, %r357;
	min.s32 	%r360, %r356, %r359;
	st.shared.u32 	[%r14+8320], %r360;
	bar.sync 	0;
	ld.shared.u32 	%r361, [%r14];
	ld.shared.u32 	%r362, [%r12+68];
	ld.shared.u32 	%r363, [%r22+4352];
	add.s32 	%r364, %r363, %r362;
	min.s32 	%r365, %r361, %r364;
	st.shared.u32 	[%r14], %r365;
	ld.shared.u32 	%r366, [%r14+128];
	ld.shared.u32 	%r367, [%r12+68];
	ld.shared.u32 	%r368, [%r22+4480];
	add.s32 	%r369, %r368, %r367;
	min.s32 	%r370, %r366, %r369;
	st.shared.u32 	[%r14+128], %r370;
	ld.shared.u32 	%r371, [%r14+8192];
	ld.shared.u32 	%r372, [%r12+8260];
	ld.shared.u32 	%r373, [%r22+4352];
	add.s32 	%r374, %r373, %r372;
	min.s32 	%r375, %r371, %r374;
	st.shared.u32 	[%r14+8192], %r375;
	ld.shared.u32 	%r376, [%r14+8320];
	ld.shared.u32 	%r377, [%r12+8260];
	ld.shared.u32 	%r378, [%r22+4480];
	add.s32 	%r379, %r378, %r377;
	min.s32 	%r380, %r376, %r379;
	st.shared.u32 	[%r14+8320], %r380;
	bar.sync 	0;
	ld.shared.u32 	%r381, [%r14];
	ld.shared.u32 	%r382, [%r12+72];
	ld.shared.u32 	%r383, [%r22+4608];
	add.s32 	%r384, %r383, %r382;
	min.s32 	%r385, %r381, %r384;
	st.shared.u32 	[%r14], %r385;
	ld.shared.u32 	%r386, [%r14+128];
	ld.shared.u32 	%r387, [%r12+72];
	ld.shared.u32 	%r388, [%r22+4736];
	add.s32 	%r389, %r388, %r387;
	min.s32 	%r390, %r386, %r389;
	st.shared.u32 	[%r14+128], %r390;
	ld.shared.u32 	%r391, [%r14+8192];
	ld.shared.u32 	%r392, [%r12+8264];
	ld.shared.u32 	%r393, [%r22+4608];
	add.s32 	%r394, %r393, %r392;
	min.s32 	%r395, %r391, %r394;
	st.shared.u32 	[%r14+8192], %r395;
	ld.shared.u32 	%r396, [%r14+8320];
	ld.shared.u32 	%r397, [%r12+8264];
	ld.shared.u32 	%r398, [%r22+4736];
	add.s32 	%r399, %r398, %r397;
	min.s32 	%r400, %r396, %r399;
	st.shared.u32 	[%r14+8320], %r400;
	bar.sync 	0;
	ld.shared.u32 	%r401, [%r14];
	ld.shared.u32 	%r402, [%r12+76];
	ld.shared.u32 	%r403, [%r22+4864];
	add.s32 	%r404, %r403, %r402;
	min.s32 	%r405, %r401, %r404;
	st.shared.u32 	[%r14], %r405;
	ld.shared.u32 	%r406, [%r14+128];
	ld.shared.u32 	%r407, [%r12+76];
	ld.shared.u32 	%r408, [%r22+4992];
	add.s32 	%r409, %r408, %r407;
	min.s32 	%r410, %r406, %r409;
	st.shared.u32 	[%r14+128], %r410;
	ld.shared.u32 	%r411, [%r14+8192];
	ld.shared.u32 	%r412, [%r12+8268];
	ld.shared.u32 	%r413, [%r22+4864];
	add.s32 	%r414, %r413, %r412;
	min.s32 	%r415, %r411, %r414;
	st.shared.u32 	[%r14+8192], %r415;
	ld.shared.u32 	%r416, [%r14+8320];
	ld.shared.u32 	%r417, [%r12+8268];
	ld.shared.u32 	%r418, [%r22+4992];
	add.s32 	%r419, %r418, %r417;
	min.s32 	%r420, %r416, %r419;
	st.shared.u32 	[%r14+8320], %r420;
	bar.sync 	0;
	ld.shared.u32 	%r421, [%r14];
	ld.shared.u32 	%r422, [%r12+80];
	ld.shared.u32 	%r423, [%r22+5120];
	add.s32 	%r424, %r423, %r422;
	min.s32 	%r425, %r421, %r424;
	st.shared.u32 	[%r14], %r425;
	ld.shared.u32 	%r426, [%r14+128];
	ld.shared.u32 	%r427, [%r12+80];
	ld.shared.u32 	%r428, [%r22+5248];
	add.s32 	%r429, %r428, %r427;
	min.s32 	%r430, %r426, %r429;
	st.shared.u32 	[%r14+128], %r430;
	ld.shared.u32 	%r431, [%r14+8192];
	ld.shared.u32 	%r432, [%r12+8272];
	ld.shared.u32 	%r433, [%r22+5120];
	add.s32 	%r434, %r433, %r432;
	min.s32 	%r435, %r431, %r434;
	st.shared.u32 	[%r14+8192], %r435;
	ld.shared.u32 	%r436, [%r14+8320];
	ld.shared.u32 	%r437, [%r12+8272];
	ld.shared.u32 	%r438, [%r22+5248];
	add.s32 	%r439, %r438, %r437;
	min.s32 	%r440, %r436, %r439;
	st.shared.u32 	[%r14+8320], %r440;
	bar.sync 	0;
	ld.shared.u32 	%r441, [%r14];
	ld.shared.u32 	%r442, [%r12+84];
	ld.shared.u32 	%r443, [%r22+5376];
	add.s32 	%r444, %r443, %r442;
	min.s32 	%r445, %r441, %r444;
	st.shared.u32 	[%r14], %r445;
	ld.shared.u32 	%r446, [%r14+128];
	ld.shared.u32 	%r447, [%r12+84];
	ld.shared.u32 	%r448, [%r22+5504];
	add.s32 	%r449, %r448, %r447;
	min.s32 	%r450, %r446, %r449;
	st.shared.u32 	[%r14+128], %r450;
	ld.shared.u32 	%r451, [%r14+8192];
	ld.shared.u32 	%r452, [%r12+8276];
	ld.shared.u32 	%r453, [%r22+5376];
	add.s32 	%r454, %r453, %r452;
	min.s32 	%r455, %r451, %r454;
	st.shared.u32 	[%r14+8192], %r455;
	ld.shared.u32 	%r456, [%r14+8320];
	ld.shared.u32 	%r457, [%r12+8276];
	ld.shared.u32 	%r458, [%r22+5504];
	add.s32 	%r459, %r458, %r457;
	min.s32 	%r460, %r456, %r459;
	st.shared.u32 	[%r14+8320], %r460;
	bar.sync 	0;
	ld.shared.u32 	%r461, [%r14];
	ld.shared.u32 	%r462, [%r12+88];
	ld.shared.u32 	%r463, [%r22+5632];
	add.s32 	%r464, %r463, %r462;
	min.s32 	%r465, %r461, %r464;
	st.shared.u32 	[%r14], %r465;
	ld.shared.u32 	%r466, [%r14+128];
	ld.shared.u32 	%r467, [%r12+88];
	ld.shared.u32 	%r468, [%r22+5760];
	add.s32 	%r469, %r468, %r467;
	min.s32 	%r470, %r466, %r469;
	st.shared.u32 	[%r14+128], %r470;
	ld.shared.u32 	%r471, [%r14+8192];
	ld.shared.u32 	%r472, [%r12+8280];
	ld.shared.u32 	%r473, [%r22+5632];
	add.s32 	%r474, %r473, %r472;
	min.s32 	%r475, %r471, %r474;
	st.shared.u32 	[%r14+8192], %r475;
	ld.shared.u32 	%r476, [%r14+8320];
	ld.shared.u32 	%r477, [%r12+8280];
	ld.shared.u32 	%r478, [%r22+5760];
	add.s32 	%r479, %r478, %r477;
	min.s32 	%r480, %r476, %r479;
	st.shared.u32 	[%r14+8320], %r480;
	bar.sync 	0;
	ld.shared.u32 	%r481, [%r14];
	ld.shared.u32 	%r482, [%r12+92];
	ld.shared.u32 	%r483, [%r22+5888];
	add.s32 	%r484, %r483, %r482;
	min.s32 	%r485, %r481, %r484;
	st.shared.u32 	[%r14], %r485;
	ld.shared.u32 	%r486, [%r14+128];
	ld.shared.u32 	%r487, [%r12+92];
	ld.shared.u32 	%r488, [%r22+6016];
	add.s32 	%r489, %r488, %r487;
	min.s32 	%r490, %r486, %r489;
	st.shared.u32 	[%r14+128], %r490;
	ld.shared.u32 	%r491, [%r14+8192];
	ld.shared.u32 	%r492, [%r12+8284];
	ld.shared.u32 	%r493, [%r22+5888];
	add.s32 	%r494, %r493, %r492;
	min.s32 	%r495, %r491, %r494;
	st.shared.u32 	[%r14+8192], %r495;
	ld.shared.u32 	%r496, [%r14+8320];
	ld.shared.u32 	%r497, [%r12+8284];
	ld.shared.u32 	%r498, [%r22+6016];
	add.s32 	%r499, %r498, %r497;
	min.s32 	%r500, %r496, %r499;
	st.shared.u32 	[%r14+8320], %r500;
	bar.sync 	0;
	ld.shared.u32 	%r501, [%r14];
	ld.shared.u32 	%r502, [%r12+96];
	ld.shared.u32 	%r503, [%r22+6144];
	add.s32 	%r504, %r503, %r502;
	min.s32 	%r505, %r501, %r504;
	st.shared.u32 	[%r14], %r505;
	ld.shared.u32 	%r506, [%r14+128];
	ld.shared.u32 	%r507, [%r12+96];
	ld.shared.u32 	%r508, [%r22+6272];
	add.s32 	%r509, %r508, %r507;
	min.s32 	%r510, %r506, %r509;
	st.shared.u32 	[%r14+128], %r510;
	ld.shared.u32 	%r511, [%r14+8192];
	ld.shared.u32 	%r512, [%r12+8288];
	ld.shared.u32 	%r513, [%r22+6144];
	add.s32 	%r514, %r513, %r512;
	min.s32 	%r515, %r511, %r514;
	st.shared.u32 	[%r14+8192], %r515;
	ld.shared.u32 	%r516, [%r14+8320];
	ld.shared.u32 	%r517, [%r12+8288];
	ld.shared.u32 	%r518, [%r22+6272];
	add.s32 	%r519, %r518, %r517;
	min.s32 	%r520, %r516, %r519;
	st.shared.u32 	[%r14+8320], %r520;
	bar.sync 	0;
	ld.shared.u32 	%r521, [%r14];
	ld.shared.u32 	%r522, [%r12+100];
	ld.shared.u32 	%r523, [%r22+6400];
	add.s32 	%r524, %r523, %r522;
	min.s32 	%r525, %r521, %r524;
	st.shared.u32 	[%r14], %r525;
	ld.shared.u32 	%r526, [%r14+128];
	ld.shared.u32 	%r527, [%r12+100];
	ld.shared.u32 	%r528, [%r22+6528];
	add.s32 	%r529, %r528, %r527;
	min.s32 	%r530, %r526, %r529;
	st.shared.u32 	[%r14+128], %r530;
	ld.shared.u32 	%r531, [%r14+8192];
	ld.shared.u32 	%r532, [%r12+8292];
	ld.shared.u32 	%r533, [%r22+6400];
	add.s32 	%r534, %r533, %r532;
	min.s32 	%r535, %r531, %r534;
	st.shared.u32 	[%r14+8192], %r535;
	ld.shared.u32 	%r536, [%r14+8320];
	ld.shared.u32 	%r537, [%r12+8292];
	ld.shared.u32 	%r538, [%r22+6528];
	add.s32 	%r539, %r538, %r537;
	min.s32 	%r540, %r536, %r539;
	st.shared.u32 	[%r14+8320], %r540;
	bar.sync 	0;
	ld.shared.u32 	%r541, [%r14];
	ld.shared.u32 	%r542, [%r12+104];
	ld.shared.u32 	%r543, [%r22+6656];
	add.s32 	%r544, %r543, %r542;
	min.s32 	%r545, %r541, %r544;
	st.shared.u32 	[%r14], %r545;
	ld.shared.u32 	%r546, [%r14+128];
	ld.shared.u32 	%r547, [%r12+104];
	ld.shared.u32 	%r548, [%r22+6784];
	add.s32 	%r549, %r548, %r547;
	min.s32 	%r550, %r546, %r549;
	st.shared.u32 	[%r14+128], %r550;
	ld.shared.u32 	%r551, [%r14+8192];
	ld.shared.u32 	%r552, [%r12+8296];
	ld.shared.u32 	%r553, [%r22+6656];
	add.s32 	%r554, %r553, %r552;
	min.s32 	%r555, %r551, %r554;
	st.shared.u32 	[%r14+8192], %r555;
	ld.shared.u32 	%r556, [%r14+8320];
	ld.shared.u32 	%r557, [%r12+8296];
	ld.shared.u32 	%r558, [%r22+6784];
	add.s32 	%r559, %r558, %r557;
	min.s32 	%r560, %r556, %r559;
	st.shared.u32 	[%r14+8320], %r560;
	bar.sync 	0;
	ld.shared.u32 	%r561, [%r14];
	ld.shared.u32 	%r562, [%r12+108];
	ld.shared.u32 	%r563, [%r22+6912];
	add.s32 	%r564, %r563, %r562;
	min.s32 	%r565, %r561, %r564;
	st.shared.u32 	[%r14], %r565;
	ld.shared.u32 	%r566, [%r14+128];
	ld.shared.u32 	%r567, [%r12+108];
	ld.shared.u32 	%r568, [%r22+7040];
	add.s32 	%r569, %r568, %r567;
	min.s32 	%r570, %r566, %r569;
	st.shared.u32 	[%r14+128], %r570;
	ld.shared.u32 	%r571, [%r14+8192];
	ld.shared.u32 	%r572, [%r12+8300];
	ld.shared.u32 	%r573, [%r22+6912];
	add.s32 	%r574, %r573, %r572;
	min.s32 	%r575, %r571, %r574;
	st.shared.u32 	[%r14+8192], %r575;
	ld.shared.u32 	%r576, [%r14+8320];
	ld.shared.u32 	%r577, [%r12+8300];
	ld.shared.u32 	%r578, [%r22+7040];
	add.s32 	%r579, %r578, %r577;
	min.s32 	%r580, %r576, %r579;
	st.shared.u32 	[%r14+8320], %r580;
	bar.sync 	0;
	ld.shared.u32 	%r581, [%r14];
	ld.shared.u32 	%r582, [%r12+112];
	ld.shared.u32 	%r583, [%r22+7168];
	add.s32 	%r584, %r583, %r582;
	min.s32 	%r585, %r581, %r584;
	st.shared.u32 	[%r14], %r585;
	ld.shared.u32 	%r586, [%r14+128];
	ld.shared.u32 	%r587, [%r12+112];
	ld.shared.u32 	%r588, [%r22+7296];
	add.s32 	%r589, %r588, %r587;
	min.s32 	%r590, %r586, %r589;
	st.shared.u32 	[%r14+128], %r590;
	ld.shared.u32 	%r591, [%r14+8192];
	ld.shared.u32 	%r592, [%r12+8304];
	ld.shared.u32 	%r593, [%r22+7168];
	add.s32 	%r594, %r593, %r592;
	min.s32 	%r595, %r591, %r594;
	st.shared.u32 	[%r14+8192], %r595;
	ld.shared.u32 	%r596, [%r14+8320];
	ld.shared.u32 	%r597, [%r12+8304];
	ld.shared.u32 	%r598, [%r22+7296];
	add.s32 	%r599, %r598, %r597;
	min.s32 	%r600, %r596, %r599;
	st.shared.u32 	[%r14+8320], %r600;
	bar.sync 	0;
	ld.shared.u32 	%r601, [%r14];
	ld.shared.u32 	%r602, [%r12+116];
	ld.shared.u32 	%r603, [%r22+7424];
	add.s32 	%r604, %r603, %r602;
	min.s32 	%r605, %r601, %r604;
	st.shared.u32 	[%r14], %r605;
	ld.shared.u32 	%r606, [%r14+128];
	ld.shared.u32 	%r607, [%r12+116];
	ld.shared.u32 	%r608, [%r22+7552];
	add.s32 	%r609, %r608, %r607;
	min.s32 	%r610, %r606, %r609;
	st.shared.u32 	[%r14+128], %r610;
	ld.shared.u32 	%r611, [%r14+8192];
	ld.shared.u32 	%r612, [%r12+8308];
	ld.shared.u32 	%r613, [%r22+7424];
	add.s32 	%r614, %r613, %r612;
	min.s32 	%r615, %r611, %r614;
	st.shared.u32 	[%r14+8192], %r615;
	ld.shared.u32 	%r616, [%r14+8320];
	ld.shared.u32 	%r617, [%r12+8308];
	ld.shared.u32 	%r618, [%r22+7552];
	add.s32 	%r619, %r618, %r617;
	min.s32 	%r620, %r616, %r619;
	st.shared.u32 	[%r14+8320], %r620;
	bar.sync 	0;
	ld.shared.u32 	%r621, [%r14];
	ld.shared.u32 	%r622, [%r12+120];
	ld.shared.u32 	%r623, [%r22+7680];
	add.s32 	%r624, %r623, %r622;
	min.s32 	%r625, %r621, %r624;
	st.shared.u32 	[%r14], %r625;
	ld.shared.u32 	%r626, [%r14+128];
	ld.shared.u32 	%r627, [%r12+120];
	ld.shared.u32 	%r628, [%r22+7808];
	add.s32 	%r629, %r628, %r627;
	min.s32 	%r630, %r626, %r629;
	st.shared.u32 	[%r14+128], %r630;
	ld.shared.u32 	%r631, [%r14+8192];
	ld.shared.u32 	%r632, [%r12+8312];
	ld.shared.u32 	%r633, [%r22+7680];
	add.s32 	%r634, %r633, %r632;
	min.s32 	%r635, %r631, %r634;
	st.shared.u32 	[%r14+8192], %r635;
	ld.shared.u32 	%r636, [%r14+8320];
	ld.shared.u32 	%r637, [%r12+8312];
	ld.shared.u32 	%r638, [%r22+7808];
	add.s32 	%r639, %r638, %r637;
	min.s32 	%r640, %r636, %r639;
	st.shared.u32 	[%r14+8320], %r640;
	bar.sync 	0;
	ld.shared.u32 	%r641, [%r14];
	ld.shared.u32 	%r642, [%r12+124];
	ld.shared.u32 	%r643, [%r22+7936];
	add.s32 	%r644, %r643, %r642;
	min.s32 	%r645, %r641, %r644;
	st.shared.u32 	[%r14], %r645;
	ld.shared.u32 	%r646, [%r14+128];
	ld.shared.u32 	%r647, [%r12+124];
	ld.shared.u32 	%r648, [%r22+8064];
	add.s32 	%r649, %r648, %r647;
	min.s32 	%r650, %r646, %r649;
	st.shared.u32 	[%r14+128], %r650;
	ld.shared.u32 	%r651, [%r14+8192];
	ld.shared.u32 	%r652, [%r12+8316];
	ld.shared.u32 	%r653, [%r22+7936];
	add.s32 	%r654, %r653, %r652;
	min.s32 	%r655, %r651, %r654;
	st.shared.u32 	[%r14+8192], %r655;
	ld.shared.u32 	%r656, [%r14+8320];
	ld.shared.u32 	%r657, [%r12+8316];
	ld.shared.u32 	%r658, [%r22+8064];
	add.s32 	%r659, %r658, %r657;
	min.s32 	%r660, %r656, %r659;
	st.shared.u32 	[%r14+8320], %r660;
	bar.sync 	0;
	ld.shared.u32 	%r661, [%r14];
	ld.shared.u32 	%r662, [%r12+128];
	ld.shared.u32 	%r663, [%r22+8192];
	add.s32 	%r664, %r663, %r662;
	min.s32 	%r665, %r661, %r664;
	st.shared.u32 	[%r14], %r665;
	ld.shared.u32 	%r666, [%r14+128];
	ld.shared.u32 	%r667, [%r12+128];
	ld.shared.u32 	%r668, [%r22+8320];
	add.s32 	%r669, %r668, %r667;
	min.s32 	%r670, %r666, %r669;
	st.shared.u32 	[%r14+128], %r670;
	ld.shared.u32 	%r671, [%r14+8192];
	ld.shared.u32 	%r672, [%r12+8320];
	ld.shared.u32 	%r673, [%r22+8192];
	add.s32 	%r674, %r673, %r672;
	min.s32 	%r675, %r671, %r674;
	st.shared.u32 	[%r14+8192], %r675;
	ld.shared.u32 	%r676, [%r14+8320];
	ld.shared.u32 	%r677, [%r12+8320];
	ld.shared.u32 	%r678, [%r22+8320];
	add.s32 	%r679, %r678, %r677;
	min.s32 	%r680, %r676, %r679;
	st.shared.u32 	[%r14+8320], %r680;
	bar.sync 	0;
	ld.shared.u32 	%r681, [%r14];
	ld.shared.u32 	%r682, [%r12+132];
	ld.shared.u32 	%r683, [%r22+8448];
	add.s32 	%r684, %r683, %r682;
	min.s32 	%r685, %r681, %r684;
	st.shared.u32 	[%r14], %r685;
	ld.shared.u32 	%r686, [%r14+128];
	ld.shared.u32 	%r687, [%r12+132];
	ld.shared.u32 	%r688, [%r22+8576];
	add.s32 	%r689, %r688, %r687;
	min.s32 	%r690, %r686, %r689;
	st.shared.u32 	[%r14+128], %r690;
	ld.shared.u32 	%r691, [%r14+8192];
	ld.shared.u32 	%r692, [%r12+8324];
	ld.shared.u32 	%r693, [%r22+8448];
	add.s32 	%r694, %r693, %r692;
	min.s32 	%r695, %r691, %r694;
	st.shared.u32 	[%r14+8192], %r695;
	ld.shared.u32 	%r696, [%r14+8320];
	ld.shared.u32 	%r697, [%r12+8324];
	ld.shared.u32 	%r698, [%r22+8576];
	add.s32 	%r699, %r698, %r697;
	min.s32 	%r700, %r696, %r699;
	st.shared.u32 	[%r14+8320], %r700;
	bar.sync 	0;
	ld.shared.u32 	%r701, [%r14];
	ld.shared.u32 	%r702, [%r12+136];
	ld.shared.u32 	%r703, [%r22+8704];
	add.s32 	%r704, %r703, %r702;
	min.s32 	%r705, %r701, %r704;
	st.shared.u32 	[%r14], %r705;
	ld.shared.u32 	%r706, [%r14+128];
	ld.shared.u32 	%r707, [%r12+136];
	ld.shared.u32 	%r708, [%r22+8832];
	add.s32 	%r709, %r708, %r707;
	min.s32 	%r710, %r706, %r709;
	st.shared.u32 	[%r14+128], %r710;
	ld.shared.u32 	%r711, [%r14+8192];
	ld.shared.u32 	%r712, [%r12+8328];
	ld.shared.u32 	%r713, [%r22+8704];
	add.s32 	%r714, %r713, %r712;
	min.s32 	%r715, %r711, %r714;
	st.shared.u32 	[%r14+8192], %r715;
	ld.shared.u32 	%r716, [%r14+8320];
	ld.shared.u32 	%r717, [%r12+8328];
	ld.shared.u32 	%r718, [%r22+8832];
	add.s32 	%r719, %r718, %r717;
	min.s32 	%r720, %r716, %r719;
	st.shared.u32 	[%r14+8320], %r720;
	bar.sync 	0;
	ld.shared.u32 	%r721, [%r14];
	ld.shared.u32 	%r722, [%r12+140];
	ld.shared.u32 	%r723, [%r22+8960];
	add.s32 	%r724, %r723, %r722;
	min.s32 	%r725, %r721, %r724;
	st.shared.u32 	[%r14], %r725;
	ld.shared.u32 	%r726, [%r14+128];
	ld.shared.u32 	%r727, [%r12+140];
	ld.shared.u32 	%r728, [%r22+9088];
	add.s32 	%r729, %r728, %r727;
	min.s32 	%r730, %r726, %r729;
	st.shared.u32 	[%r14+128], %r730;
	ld.shared.u32 	%r731, [%r14+8192];
	ld.shared.u32 	%r732, [%r12+8332];
	ld.shared.u32 	%r733, [%r22+8960];
	add.s32 	%r734, %r733, %r732;
	min.s32 	%r735, %r731, %r734;
	st.shared.u32 	[%r14+8192], %r735;
	ld.shared.u32 	%r736, [%r14+8320];
	ld.shared.u32 	%r737, [%r12+8332];
	ld.shared.u32 	%r738, [%r22+9088];
	add.s32 	%r739, %r738, %r737;
	min.s32 	%r740, %r736, %r739;
	st.shared.u32 	[%r14+8320], %r740;
	bar.sync 	0;
	ld.shared.u32 	%r741, [%r14];
	ld.shared.u32 	%r742, [%r12+144];
	ld.shared.u32 	%r743, [%r22+9216];
	add.s32 	%r744, %r743, %r742;
	min.s32 	%r745, %r741, %r744;
	st.shared.u32 	[%r14], %r745;
	ld.shared.u32 	%r746, [%r14+128];
	ld.shared.u32 	%r747, [%r12+144];
	ld.shared.u32 	%r748, [%r22+9344];
	add.s32 	%r749, %r748, %r747;
	min.s32 	%r750, %r746, %r749;
	st.shared.u32 	[%r14+128], %r750;
	ld.shared.u32 	%r751, [%r14+8192];
	ld.shared.u32 	%r752, [%r12+8336];
	ld.shared.u32 	%r753, [%r22+9216];
	add.s32 	%r754, %r753, %r752;
	min.s32 	%r755, %r751, %r754;
	st.shared.u32 	[%r14+8192], %r755;
	ld.shared.u32 	%r756, [%r14+8320];
	ld.shared.u32 	%r757, [%r12+8336];
	ld.shared.u32 	%r758, [%r22+9344];
	add.s32 	%r759, %r758, %r757;
	min.s32 	%r760, %r756, %r759;
	st.shared.u32 	[%r14+8320], %r760;
	bar.sync 	0;
	ld.shared.u32 	%r761, [%r14];
	ld.shared.u32 	%r762, [%r12+148];
	ld.shared.u32 	%r763, [%r22+9472];
	add.s32 	%r764, %r763, %r762;
	min.s32 	%r765, %r761, %r764;
	st.shared.u32 	[%r14], %r765;
	ld.shared.u32 	%r766, [%r14+128];
	ld.shared.u32 	%r767, [%r12+148];
	ld.shared.u32 	%r768, [%r22+9600];
	add.s32 	%r769, %r768, %r767;
	min.s32 	%r770, %r766, %r769;
	st.shared.u32 	[%r14+128], %r770;
	ld.shared.u32 	%r771, [%r14+8192];
	ld.shared.u32 	%r772, [%r12+8340];
	ld.shared.u32 	%r773, [%r22+9472];
	add.s32 	%r774, %r773, %r772;
	min.s32 	%r775, %r771, %r774;
	st.shared.u32 	[%r14+8192], %r775;
	ld.shared.u32 	%r776, [%r14+8320];
	ld.shared.u32 	%r777, [%r12+8340];
	ld.shared.u32 	%r778, [%r22+9600];
	add.s32 	%r779, %r778, %r777;
	min.s32 	%r780, %r776, %r779;
	st.shared.u32 	[%r14+8320], %r780;
	bar.sync 	0;
	ld.shared.u32 	%r781, [%r14];
	ld.shared.u32 	%r782, [%r12+152];
	ld.shared.u32 	%r783, [%r22+9728];
	add.s32 	%r784, %r783, %r782;
	min.s32 	%r785, %r781, %r784;
	st.shared.u32 	[%r14], %r785;
	ld.shared.u32 	%r786, [%r14+128];
	ld.shared.u32 	%r787, [%r12+152];
	ld.shared.u32 	%r788, [%r22+9856];
	add.s32 	%r789, %r788, %r787;
	min.s32 	%r790, %r786, %r789;
	st.shared.u32 	[%r14+128], %r790;
	ld.shared.u32 	%r791, [%r14+8192];
	ld.shared.u32 	%r792, [%r12+8344];
	ld.shared.u32 	%r793, [%r22+9728];
	add.s32 	%r794, %r793, %r792;
	min.s32 	%r795, %r791, %r794;
	st.shared.u32 	[%r14+8192], %r795;
	ld.shared.u32 	%r796, [%r14+8320];
	ld.shared.u32 	%r797, [%r12+8344];
	ld.shared.u32 	%r798, [%r22+9856];
	add.s32 	%r799, %r798, %r797;
	min.s32 	%r800, %r796, %r799;
	st.shared.u32 	[%r14+8320], %r800;
	bar.sync 	0;
	ld.shared.u32 	%r801, [%r14];
	ld.shared.u32 	%r802, [%r12+156];
	ld.shared.u32 	%r803, [%r22+9984];
	add.s32 	%r804, %r803, %r802;
	min.s32 	%r805, %r801, %r804;
	st.shared.u32 	[%r14], %r805;
	ld.shared.u32 	%r806, [%r14+128];
	ld.shared.u32 	%r807, [%r12+156];
	ld.shared.u32 	%r808, [%r22+10112];
	add.s32 	%r809, %r808, %r807;
	min.s32 	%r810, %r806, %r809;
	st.shared.u32 	[%r14+128], %r810;
	ld.shared.u32 	%r811, [%r14+8192];
	ld.shared.u32 	%r812, [%r12+8348];
	ld.shared.u32 	%r813, [%r22+9984];
	add.s32 	%r814, %r813, %r812;
	min.s32 	%r815, %r811, %r814;
	st.shared.u32 	[%r14+8192], %r815;
	ld.shared.u32 	%r816, [%r14+8320];
	ld.shared.u32 	%r817, [%r12+8348];
	ld.shared.u32 	%r818, [%r22+10112];
	add.s32 	%r819, %r818, %r817;
	min.s32 	%r820, %r816, %r819;
	st.shared.u32 	[%r14+8320], %r820;
	bar.sync 	0;
	ld.shared.u32 	%r821, [%r14];
	ld.shared.u32 	%r822, [%r12+160];
	ld.shared.u32 	%r823, [%r22+10240];
	add.s32 	%r824, %r823, %r822;
	min.s32 	%r825, %r821, %r824;
	st.shared.u32 	[%r14], %r825;
	ld.shared.u32 	%r826, [%r14+128];
	ld.shared.u32 	%r827, [%r12+160];
	ld.shared.u32 	%r828, [%r22+10368];
	add.s32 	%r829, %r828, %r827;
	min.s32 	%r830, %r826, %r829;
	st.shared.u32 	[%r14+128], %r830;
	ld.shared.u32 	%r831, [%r14+8192];
	ld.shared.u32 	%r832, [%r12+8352];
	ld.shared.u32 	%r833, [%r22+10240];
	add.s32 	%r834, %r833, %r832;
	min.s32 	%r835, %r831, %r834;
	st.shared.u32 	[%r14+8192], %r835;
	ld.shared.u32 	%r836, [%r14+8320];
	ld.shared.u32 	%r837, [%r12+8352];
	ld.shared.u32 	%r838, [%r22+10368];
	add.s32 	%r839, %r838, %r837;
	min.s32 	%r840, %r836, %r839;
	st.shared.u32 	[%r14+8320], %r840;
	bar.sync 	0;
	ld.shared.u32 	%r841, [%r14];
	ld.shared.u32 	%r842, [%r12+164];
	ld.shared.u32 	%r843, [%r22+10496];
	add.s32 	%r844, %r843, %r842;
	min.s32 	%r845, %r841, %r844;
	st.shared.u32 	[%r14], %r845;
	ld.shared.u32 	%r846, [%r14+128];
	ld.shared.u32 	%r847, [%r12+164];
	ld.shared.u32 	%r848, [%r22+10624];
	add.s32 	%r849, %r848, %r847;
	min.s32 	%r850, %r846, %r849;
	st.shared.u32 	[%r14+128], %r850;
	ld.shared.u32 	%r851, [%r14+8192];
	ld.shared.u32 	%r852, [%r12+8356];
	ld.shared.u32 	%r853, [%r22+10496];
	add.s32 	%r854, %r853, %r852;
	min.s32 	%r855, %r851, %r854;
	st.shared.u32 	[%r14+8192], %r855;
	ld.shared.u32 	%r856, [%r14+8320];
	ld.shared.u32 	%r857, [%r12+8356];
	ld.shared.u32 	%r858, [%r22+10624];
	add.s32 	%r859, %r858, %r857;
	min.s32 	%r860, %r856, %r859;
	st.shared.u32 	[%r14+8320], %r860;
	bar.sync 	0;
	ld.shared.u32 	%r861, [%r14];
	ld.shared.u32 	%r862, [%r12+168];
	ld.shared.u32 	%r863, [%r22+10752];
	add.s32 	%r864, %r863, %r862;
	min.s32 	%r865, %r861, %r864;
	st.shared.u32 	[%r14], %r865;
	ld.shared.u32 	%r866, [%r14+128];
	ld.shared.u32 	%r867, [%r12+168];
	ld.shared.u32 	%r868, [%r22+10880];
	add.s32 	%r869, %r868, %r867;
	min.s32 	%r870, %r866, %r869;
	st.shared.u32 	[%r14+128], %r870;
	ld.shared.u32 	%r871, [%r14+8192];
	ld.shared.u32 	%r872, [%r12+8360];
	ld.shared.u32 	%r873, [%r22+10752];
	add.s32 	%r874, %r873, %r872;
	min.s32 	%r875, %r871, %r874;
	st.shared.u32 	[%r14+8192], %r875;
	ld.shared.u32 	%r876, [%r14+8320];
	ld.shared.u32 	%r877, [%r12+8360];
	ld.shared.u32 	%r878, [%r22+10880];
	add.s32 	%r879, %r878, %r877;
	min.s32 	%r880, %r876, %r879;
	st.shared.u32 	[%r14+8320], %r880;
	bar.sync 	0;
	ld.shared.u32 	%r881, [%r14];
	ld.shared.u32 	%r882, [%r12+172];
	ld.shared.u32 	%r883, [%r22+11008];
	add.s32 	%r884, %r883, %r882;
	min.s32 	%r885, %r881, %r884;
	st.shared.u32 	[%r14], %r885;
	ld.shared.u32 	%r886, [%r14+128];
	ld.shared.u32 	%r887, [%r12+172];
	ld.shared.u32 	%r888, [%r22+11136];
	add.s32 	%r889, %r888, %r887;
	min.s32 	%r890, %r886, %r889;
	st.shared.u32 	[%r14+128], %r890;
	ld.shared.u32 	%r891, [%r14+8192];
	ld.shared.u32 	%r892, [%r12+8364];
	ld.shared.u32 	%r893, [%r22+11008];
	add.s32 	%r894, %r893, %r892;
	min.s32 	%r895, %r891, %r894;
	st.shared.u32 	[%r14+8192], %r895;
	ld.shared.u32 	%r896, [%r14+8320];
	ld.shared.u32 	%r897, [%r12+8364];
	ld.shared.u32 	%r898, [%r22+11136];
	add.s32 	%r899, %r898, %r897;
	min.s32 	%r900, %r896, %r899;
	st.shared.u32 	[%r14+8320], %r900;
	bar.sync 	0;
	ld.shared.u32 	%r901, [%r14];
	ld.shared.u32 	%r902, [%r12+176];
	ld.shared.u32 	%r903, [%r22+11264];
	add.s32 	%r904, %r903, %r902;
	min.s32 	%r905, %r901, %r904;
	st.shared.u32 	[%r14], %r905;
	ld.shared.u32 	%r906, [%r14+128];
	ld.shared.u32 	%r907, [%r12+176];
	ld.shared.u32 	%r908, [%r22+11392];
	add.s32 	%r909, %r908, %r907;
	min.s32 	%r910, %r906, %r909;
	st.shared.u32 	[%r14+128], %r910;
	ld.shared.u32 	%r911, [%r14+8192];
	ld.shared.u32 	%r912, [%r12+8368];
	ld.shared.u32 	%r913, [%r22+11264];
	add.s32 	%r914, %r913, %r912;
	min.s32 	%r915, %r911, %r914;
	st.shared.u32 	[%r14+8192], %r915;
	ld.shared.u32 	%r916, [%r14+8320];
	ld.shared.u32 	%r917, [%r12+8368];
	ld.shared.u32 	%r918, [%r22+11392];
	add.s32 	%r919, %r918, %r917;
	min.s32 	%r920, %r916, %r919;
	st.shared.u32 	[%r14+8320], %r920;
	bar.sync 	0;
	ld.shared.u32 	%r921, [%r14];
	ld.shared.u32 	%r922, [%r12+180];
	ld.shared.u32 	%r923, [%r22+11520];
	add.s32 	%r924, %r923, %r922;
	min.s32 	%r925, %r921, %r924;
	st.shared.u32 	[%r14], %r925;
	ld.shared.u32 	%r926, [%r14+128];
	ld.shared.u32 	%r927, [%r12+180];
	ld.shared.u32 	%r928, [%r22+11648];
	add.s32 	%r929, %r928, %r927;
	min.s32 	%r930, %r926, %r929;
	st.shared.u32 	[%r14+128], %r930;
	ld.shared.u32 	%r931, [%r14+8192];
	ld.shared.u32 	%r932, [%r12+8372];
	ld.shared.u32 	%r933, [%r22+11520];
	add.s32 	%r934, %r933, %r932;
	min.s32 	%r935, %r931, %r934;
	st.shared.u32 	[%r14+8192], %r935;
	ld.shared.u32 	%r936, [%r14+8320];
	ld.shared.u32 	%r937, [%r12+8372];
	ld.shared.u32 	%r938, [%r22+11648];
	add.s32 	%r939, %r938, %r937;
	min.s32 	%r940, %r936, %r939;
	st.shared.u32 	[%r14+8320], %r940;
	bar.sync 	0;
	ld.shared.u32 	%r941, [%r14];
	ld.shared.u32 	%r942, [%r12+184];
	ld.shared.u32 	%r943, [%r22+11776];
	add.s32 	%r944, %r943, %r942;
	min.s32 	%r945, %r941, %r944;
	st.shared.u32 	[%r14], %r945;
	ld.shared.u32 	%r946, [%r14+128];
	ld.shared.u32 	%r947, [%r12+184];
	ld.shared.u32 	%r948, [%r22+11904];
	add.s32 	%r949, %r948, %r947;
	min.s32 	%r950, %r946, %r949;
	st.shared.u32 	[%r14+128], %r950;
	ld.shared.u32 	%r951, [%r14+8192];
	ld.shared.u32 	%r952, [%r12+8376];
	ld.shared.u32 	%r953, [%r22+11776];
	add.s32 	%r954, %r953, %r952;
	min.s32 	%r955, %r951, %r954;
	st.shared.u32 	[%r14+8192], %r955;
	ld.shared.u32 	%r956, [%r14+8320];
	ld.shared.u32 	%r957, [%r12+8376];
	ld.shared.u32 	%r958, [%r22+11904];
	add.s32 	%r959, %r958, %r957;
	min.s32 	%r960, %r956, %r959;
	st.shared.u32 	[%r14+8320], %r960;
	bar.sync 	0;
	ld.shared.u32 	%r961, [%r14];
	ld.shared.u32 	%r962, [%r12+188];
	ld.shared.u32 	%r963, [%r22+12032];
	add.s32 	%r964, %r963, %r962;
	min.s32 	%r965, %r961, %r964;
	st.shared.u32 	[%r14], %r965;
	ld.shared.u32 	%r966, [%r14+128];
	ld.shared.u32 	%r967, [%r12+188];
	ld.shared.u32 	%r968, [%r22+12160];
	add.s32 	%r969, %r968, %r967;
	min.s32 	%r970, %r966, %r969;
	st.shared.u32 	[%r14+128], %r970;
	ld.shared.u32 	%r971, [%r14+8192];
	ld.shared.u32 	%r972, [%r12+8380];
	ld.shared.u32 	%r973, [%r22+12032];
	add.s32 	%r974, %r973, %r972;
	min.s32 	%r975, %r971, %r974;
	st.shared.u32 	[%r14+8192], %r975;
	ld.shared.u32 	%r976, [%r14+8320];
	ld.shared.u32 	%r977, [%r12+8380];
	ld.shared.u32 	%r978, [%r22+12160];
	add.s32 	%r979, %r978, %r977;
	min.s32 	%r980, %r976, %r979;
	st.shared.u32 	[%r14+8320], %r980;
	bar.sync 	0;
	ld.shared.u32 	%r981, [%r14];
	ld.shared.u32 	%r982, [%r12+192];
	ld.shared.u32 	%r983, [%r22+12288];
	add.s32 	%r984, %r983, %r982;
	min.s32 	%r985, %r981, %r984;
	st.shared.u32 	[%r14], %r985;
	ld.shared.u32 	%r986, [%r14+128];
	ld.shared.u32 	%r987, [%r12+192];
	ld.shared.u32 	%r988, [%r22+12416];
	add.s32 	%r989, %r988, %r987;
	min.s32 	%r990, %r986, %r989;
	st.shared.u32 	[%r14+128], %r990;
	ld.shared.u32 	%r991, [%r14+8192];
	ld.shared.u32 	%r992, [%r12+8384];
	ld.shared.u32 	%r993, [%r22+12288];
	add.s32 	%r994, %r993, %r992;
	min.s32 	%r995, %r991, %r994;
	st.shared.u32 	[%r14+8192], %r995;
	ld.shared.u32 	%r996, [%r14+8320];
	ld.shared.u32 	%r997, [%r12+8384];
	ld.shared.u32 	%r998, [%r22+12416];
	add.s32 	%r999, %r998, %r997;
	min.s32 	%r1000, %r996, %r999;
	st.shared.u32 	[%r14+8320], %r1000;
	bar.sync 	0;
	ld.shared.u32 	%r1001, [%r14];
	ld.shared.u32 	%r1002, [%r12+196];
	ld.shared.u32 	%r1003, [%r22+12544];
	add.s32 	%r1004, %r1003, %r1002;
	min.s32 	%r1005, %r1001, %r1004;
	st.shared.u32 	[%r14], %r1005;
	ld.shared.u32 	%r1006, [%r14+128];
	ld.shared.u32 	%r1007, [%r12+196];
	ld.shared.u32 	%r1008, [%r22+12672];
	add.s32 	%r1009, %r1008, %r1007;
	min.s32 	%r1010, %r1006, %r1009;
	st.shared.u32 	[%r14+128], %r1010;
	ld.shared.u32 	%r1011, [%r14+8192];
	ld.shared.u32 	%r1012, [%r12+8388];
	ld.shared.u32 	%r1013, [%r22+12544];
	add.s32 	%r1014, %r1013, %r1012;
	min.s32 	%r1015, %r1011, %r1014;
	st.shared.u32 	[%r14+8192], %r1015;
	ld.shared.u32 	%r1016, [%r14+8320];
	ld.shared.u32 	%r1017, [%r12+8388];
	ld.shared.u32 	%r1018, [%r22+12672];
	add.s32 	%r1019, %r1018, %r1017;
	min.s32 	%r1020, %r1016, %r1019;
	st.shared.u32 	[%r14+8320], %r1020;
	bar.sync 	0;
	ld.shared.u32 	%r1021, [%r14];
	ld.shared.u32 	%r1022, [%r12+200];
	ld.shared.u32 	%r1023, [%r22+12800];
	add.s32 	%r1024, %r1023, %r1022;
	min.s32 	%r1025, %r1021, %r1024;
	st.shared.u32 	[%r14], %r1025;
	ld.shared.u32 	%r1026, [%r14+128];
	ld.shared.u32 	%r1027, [%r12+200];
	ld.shared.u32 	%r1028, [%r22+12928];
	add.s32 	%r1029, %r1028, %r1027;
	min.s32 	%r1030, %r1026, %r1029;
	st.shared.u32 	[%r14+128], %r1030;
	ld.shared.u32 	%r1031, [%r14+8192];
	ld.shared.u32 	%r1032, [%r12+8392];
	ld.shared.u32 	%r1033, [%r22+12800];
	add.s32 	%r1034, %r1033, %r1032;
	min.s32 	%r1035, %r1031, %r1034;
	st.shared.u32 	[%r14+8192], %r1035;
	ld.shared.u32 	%r1036, [%r14+8320];
	ld.shared.u32 	%r1037, [%r12+8392];
	ld.shared.u32 	%r1038, [%r22+12928];
	add.s32 	%r1039, %r1038, %r1037;
	min.s32 	%r1040, %r1036, %r1039;
	st.shared.u32 	[%r14+8320], %r1040;
	bar.sync 	0;
	ld.shared.u32 	%r1041, [%r14];
	ld.shared.u32 	%r1042, [%r12+204];
	ld.shared.u32 	%r1043, [%r22+13056];
	add.s32 	%r1044, %r1043, %r1042;
	min.s32 	%r1045, %r1041, %r1044;
	st.shared.u32 	[%r14], %r1045;
	ld.shared.u32 	%r1046, [%r14+128];
	ld.shared.u32 	%r1047, [%r12+204];
	ld.shared.u32 	%r1048, [%r22+13184];
	add.s32 	%r1049, %r1048, %r1047;
	min.s32 	%r1050, %r1046, %r1049;
	st.shared.u32 	[%r14+128], %r1050;
	ld.shared.u32 	%r1051, [%r14+8192];
	ld.shared.u32 	%r1052, [%r12+8396];
	ld.shared.u32 	%r1053, [%r22+13056];
	add.s32 	%r1054, %r1053, %r1052;
	min.s32 	%r1055, %r1051, %r1054;
	st.shared.u32 	[%r14+8192], %r1055;
	ld.shared.u32 	%r1056, [%r14+8320];
	ld.shared.u32 	%r1057, [%r12+8396];
	ld.shared.u32 	%r1058, [%r22+13184];
	add.s32 	%r1059, %r1058, %r1057;
	min.s32 	%r1060, %r1056, %r1059;
	st.shared.u32 	[%r14+8320], %r1060;
	bar.sync 	0;
	ld.shared.u32 	%r1061, [%r14];
	ld.shared.u32 	%r1062, [%r12+208];
	ld.shared.u32 	%r1063, [%r22+13312];
	add.s32 	%r1064, %r1063, %r1062;
	min.s32 	%r1065, %r1061, %r1064;
	st.shared.u32 	[%r14], %r1065;
	ld.shared.u32 	%r1066, [%r14+128];
	ld.shared.u32 	%r1067, [%r12+208];
	ld.shared.u32 	%r1068, [%r22+13440];
	add.s32 	%r1069, %r1068, %r1067;
	min.s32 	%r1070, %r1066, %r1069;
	st.shared.u32 	[%r14+128], %r1070;
	ld.shared.u32 	%r1071, [%r14+8192];
	ld.shared.u32 	%r1072, [%r12+8400];
	ld.shared.u32 	%r1073, [%r22+13312];
	add.s32 	%r1074, %r1073, %r1072;
	min.s32 	%r1075, %r1071, %r1074;
	st.shared.u32 	[%r14+8192], %r1075;
	ld.shared.u32 	%r1076, [%r14+8320];
	ld.shared.u32 	%r1077, [%r12+8400];
	ld.shared.u32 	%r1078, [%r22+13440];
	add.s32 	%r1079, %r1078, %r1077;
	min.s32 	%r1080, %r1076, %r1079;
	st.shared.u32 	[%r14+8320], %r1080;
	bar.sync 	0;
	ld.shared.u32 	%r1081, [%r14];
	ld.shared.u32 	%r1082, [%r12+212];
	ld.shared.u32 	%r1083, [%r22+13568];
	add.s32 	%r1084, %r1083, %r1082;
	min.s32 	%r1085, %r1081, %r1084;
	st.shared.u32 	[%r14], %r1085;
	ld.shared.u32 	%r1086, [%r14+128];
	ld.shared.u32 	%r1087, [%r12+212];
	ld.shared.u32 	%r1088, [%r22+13696];
	add.s32 	%r1089, %r1088, %r1087;
	min.s32 	%r1090, %r1086, %r1089;
	st.shared.u32 	[%r14+128], %r1090;
	ld.shared.u32 	%r1091, [%r14+8192];
	ld.shared.u32 	%r1092, [%r12+8404];
	ld.shared.u32 	%r1093, [%r22+13568];
	add.s32 	%r1094, %r1093, %r1092;
	min.s32 	%r1095, %r1091, %r1094;
	st.shared.u32 	[%r14+8192], %r1095;
	ld.shared.u32 	%r1096, [%r14+8320];
	ld.shared.u32 	%r1097, [%r12+8404];
	ld.shared.u32 	%r1098, [%r22+13696];
	add.s32 	%r1099, %r1098, %r1097;
	min.s32 	%r1100, %r1096, %r1099;
	st.shared.u32 	[%r14+8320], %r1100;
	bar.sync 	0;
	ld.shared.u32 	%r1101, [%r14];
	ld.shared.u32 	%r1102, [%r12+216];
	ld.shared.u32 	%r1103, [%r22+13824];
	add.s32 	%r1104, %r1103, %r1102;
	min.s32 	%r1105, %r1101, %r1104;
	st.shared.u32 	[%r14], %r1105;
	ld.shared.u32 	%r1106, [%r14+128];
	ld.shared.u32 	%r1107, [%r12+216];
	ld.shared.u32 	%r1108, [%r22+13952];
	add.s32 	%r1109, %r1108, %r1107;
	min.s32 	%r1110, %r1106, %r1109;
	st.shared.u32 	[%r14+128], %r1110;
	ld.shared.u32 	%r1111, [%r14+8192];
	ld.shared.u32 	%r1112, [%r12+8408];
	ld.shared.u32 	%r1113, [%r22+13824];
	add.s32 	%r1114, %r1113, %r1112;
	min.s32 	%r1115, %r1111, %r1114;
	st.shared.u32 	[%r14+8192], %r1115;
	ld.shared.u32 	%r1116, [%r14+8320];
	ld.shared.u32 	%r1117, [%r12+8408];
	ld.shared.u32 	%r1118, [%r22+13952];
	add.s32 	%r1119, %r1118, %r1117;
	min.s32 	%r1120, %r1116, %r1119;
	st.shared.u32 	[%r14+8320], %r1120;
	bar.sync 	0;
	ld.shared.u32 	%r1121, [%r14];
	ld.shared.u32 	%r1122, [%r12+220];
	ld.shared.u32 	%r1123, [%r22+14080];
	add.s32 	%r1124, %r1123, %r1122;
	min.s32 	%r1125, %r1121, %r1124;
	st.shared.u32 	[%r14], %r1125;
	ld.shared.u32 	%r1126, [%r14+128];
	ld.shared.u32 	%r1127, [%r12+220];
	ld.shared.u32 	%r1128, [%r22+14208];
	add.s32 	%r1129, %r1128, %r1127;
	min.s32 	%r1130, %r1126, %r1129;
	st.shared.u32 	[%r14+128], %r1130;
	ld.shared.u32 	%r1131, [%r14+8192];
	ld.shared.u32 	%r1132, [%r12+8412];
	ld.shared.u32 	%r1133, [%r22+14080];
	add.s32 	%r1134, %r1133, %r1132;
	min.s32 	%r1135, %r1131, %r1134;
	st.shared.u32 	[%r14+8192], %r1135;
	ld.shared.u32 	%r1136, [%r14+8320];
	ld.shared.u32 	%r1137, [%r12+8412];
	ld.shared.u32 	%r1138, [%r22+14208];
	add.s32 	%r1139, %r1138, %r1137;
	min.s32 	%r1140, %r1136, %r1139;
	st.shared.u32 	[%r14+8320], %r1140;
	bar.sync 	0;
	ld.shared.u32 	%r1141, [%r14];
	ld.shared.u32 	%r1142, [%r12+224];
	ld.shared.u32 	%r1143, [%r22+14336];
	add.s32 	%r1144, %r1143, %r1142;
	min.s32 	%r1145, %r1141, %r1144;
	st.shared.u32 	[%r14], %r1145;
	ld.shared.u32 	%r1146, [%r14+128];
	ld.shared.u32 	%r1147, [%r12+224];
	ld.shared.u32 	%r1148, [%r22+14464];
	add.s32 	%r1149, %r1148, %r1147;
	min.s32 	%r1150, %r1146, %r1149;
	st.shared.u32 	[%r14+128], %r1150;
	ld.shared.u32 	%r1151, [%r14+8192];
	ld.shared.u32 	%r1152, [%r12+8416];
	ld.shared.u32 	%r1153, [%r22+14336];
	add.s32 	%r1154, %r1153, %r1152;
	min.s32 	%r1155, %r1151, %r1154;
	st.shared.u32 	[%r14+8192], %r1155;
	ld.shared.u32 	%r1156, [%r14+8320];
	ld.shared.u32 	%r1157, [%r12+8416];
	ld.shared.u32 	%r1158, [%r22+14464];
	add.s32 	%r1159, %r1158, %r1157;
	min.s32 	%r1160, %r1156, %r1159;
	st.shared.u32 	[%r14+8320], %r1160;
	bar.sync 	0;
	ld.shared.u32 	%r1161, [%r14];
	ld.shared.u32 	%r1162, [%r12+228];
	ld.shared.u32 	%r1163, [%r22+14592];
	add.s32 	%r1164, %r1163, %r1162;
	min.s32 	%r1165, %r1161, %r1164;
	st.shared.u32 	[%r14], %r1165;
	ld.shared.u32 	%r1166, [%r14+128];
	ld.shared.u32 	%r1167, [%r12+228];
	ld.shared.u32 	%r1168, [%r22+14720];
	add.s32 	%r1169, %r1168, %r1167;
	min.s32 	%r1170, %r1166, %r1169;
	st.shared.u32 	[%r14+128], %r1170;
	ld.shared.u32 	%r1171, [%r14+8192];
	ld.shared.u32 	%r1172, [%r12+8420];
	ld.shared.u32 	%r1173, [%r22+14592];
	add.s32 	%r1174, %r1173, %r1172;
	min.s32 	%r1175, %r1171, %r1174;
	st.shared.u32 	[%r14+8192], %r1175;
	ld.shared.u32 	%r1176, [%r14+8320];
	ld.shared.u32 	%r1177, [%r12+8420];
	ld.shared.u32 	%r1178, [%r22+14720];
	add.s32 	%r1179, %r1178, %r1177;
	min.s32 	%r1180, %r1176, %r1179;
	st.shared.u32 	[%r14+8320], %r1180;
	bar.sync 	0;
	ld.shared.u32 	%r1181, [%r14];
	ld.shared.u32 	%r1182, [%r12+232];
	ld.shared.u32 	%r1183, [%r22+14848];
	add.s32 	%r1184, %r1183, %r1182;
	min.s32 	%r1185, %r1181, %r1184;
	st.shared.u32 	[%r14], %r1185;
	ld.shared.u32 	%r1186, [%r14+128];
	ld.shared.u32 	%r1187, [%r12+232];
	ld.shared.u32 	%r1188, [%r22+14976];
	add.s32 	%r1189, %r1188, %r1187;
	min.s32 	%r1190, %r1186, %r1189;
	st.shared.u32 	[%r14+128], %r1190;
	ld.shared.u32 	%r1191, [%r14+8192];
	ld.shared.u32 	%r1192, [%r12+8424];
	ld.shared.u32 	%r1193, [%r22+14848];
	add.s32 	%r1194, %r1193, %r1192;
	min.s32 	%r1195, %r1191, %r1194;
	st.shared.u32 	[%r14+8192], %r1195;
	ld.shared.u32 	%r1196, [%r14+8320];
	ld.shared.u32 	%r1197, [%r12+8424];
	ld.shared.u32 	%r1198, [%r22+14976];
	add.s32 	%r1199, %r1198, %r1197;
	min.s32 	%r1200, %r1196, %r1199;
	st.shared.u32 	[%r14+8320], %r1200;
	bar.sync 	0;
	ld.shared.u32 	%r1201, [%r14];
	ld.shared.u32 	%r1202, [%r12+236];
	ld.shared.u32 	%r1203, [%r22+15104];
	add.s32 	%r1204, %r1203, %r1202;
	min.s32 	%r1205, %r1201, %r1204;
	st.shared.u32 	[%r14], %r1205;
	ld.shared.u32 	%r1206, [%r14+128];
	ld.shared.u32 	%r1207, [%r12+236];
	ld.shared.u32 	%r1208, [%r22+15232];
	add.s32 	%r1209, %r1208, %r1207;
	min.s32 	%r1210, %r1206, %r1209;
	st.shared.u32 	[%r14+128], %r1210;
	ld.shared.u32 	%r1211, [%r14+8192];
	ld.shared.u32 	%r1212, [%r12+8428];
	ld.shared.u32 	%r1213, [%r22+15104];
	add.s32 	%r1214, %r1213, %r1212;
	min.s32 	%r1215, %r1211, %r1214;
	st.shared.u32 	[%r14+8192], %r1215;
	ld.shared.u32 	%r1216, [%r14+8320];
	ld.shared.u32 	%r1217, [%r12+8428];
	ld.shared.u32 	%r1218, [%r22+15232];
	add.s32 	%r1219, %r1218, %r1217;
	min.s32 	%r1220, %r1216, %r1219;
	st.shared.u32 	[%r14+8320], %r1220;
	bar.sync 	0;
	ld.shared.u32 	%r1221, [%r14];
	ld.shared.u32 	%r1222, [%r12+240];
	ld.shared.u32 	%r1223, [%r22+15360];
	add.s32 	%r1224, %r1223, %r1222;
	min.s32 	%r1225, %r1221, %r1224;
	st.shared.u32 	[%r14], %r1225;
	ld.shared.u32 	%r1226, [%r14+128];
	ld.shared.u32 	%r1227, [%r12+240];
	ld.shared.u32 	%r1228, [%r22+15488];
	add.s32 	%r1229, %r1228, %r1227;
	min.s32 	%r1230, %r1226, %r1229;
	st.shared.u32 	[%r14+128], %r1230;
	ld.shared.u32 	%r1231, [%r14+8192];
	ld.shared.u32 	%r1232, [%r12+8432];
	ld.shared.u32 	%r1233, [%r22+15360];
	add.s32 	%r1234, %r1233, %r1232;
	min.s32 	%r1235, %r1231, %r1234;
	st.shared.u32 	[%r14+8192], %r1235;
	ld.shared.u32 	%r1236, [%r14+8320];
	ld.shared.u32 	%r1237, [%r12+8432];
	ld.shared.u32 	%r1238, [%r22+15488];
	add.s32 	%r1239, %r1238, %r1237;
	min.s32 	%r1240, %r1236, %r1239;
	st.shared.u32 	[%r14+8320], %r1240;
	bar.sync 	0;
	ld.shared.u32 	%r1241, [%r14];
	ld.shared.u32 	%r1242, [%r12+244];
	ld.shared.u32 	%r1243, [%r22+15616];
	add.s32 	%r1244, %r1243, %r1242;
	min.s32 	%r1245, %r1241, %r1244;
	st.shared.u32 	[%r14], %r1245;
	ld.shared.u32 	%r1246, [%r14+128];
	ld.shared.u32 	%r1247, [%r12+244];
	ld.shared.u32 	%r1248, [%r22+15744];
	add.s32 	%r1249, %r1248, %r1247;
	min.s32 	%r1250, %r1246, %r1249;
	st.shared.u32 	[%r14+128], %r1250;
	ld.shared.u32 	%r1251, [%r14+8192];
	ld.shared.u32 	%r1252, [%r12+8436];
	ld.shared.u32 	%r1253, [%r22+15616];
	add.s32 	%r1254, %r1253, %r1252;
	min.s32 	%r1255, %r1251, %r1254;
	st.shared.u32 	[%r14+8192], %r1255;
	ld.shared.u32 	%r1256, [%r14+8320];
	ld.shared.u32 	%r1257, [%r12+8436];
	ld.shared.u32 	%r1258, [%r22+15744];
	add.s32 	%r1259, %r1258, %r1257;
	min.s32 	%r1260, %r1256, %r1259;
	st.shared.u32 	[%r14+8320], %r1260;
	bar.sync 	0;
	ld.shared.u32 	%r1261, [%r14];
	ld.shared.u32 	%r1262, [%r12+248];
	ld.shared.u32 	%r1263, [%r22+15872];
	add.s32 	%r1264, %r1263, %r1262;
	min.s32 	%r1265, %r1261, %r1264;
	st.shared.u32 	[%r14], %r1265;
	ld.shared.u32 	%r1266, [%r14+128];
	ld.shared.u32 	%r1267, [%r12+248];
	ld.shared.u32 	%r1268, [%r22+16000];
	add.s32 	%r1269, %r1268, %r1267;
	min.s32 	%r1270, %r1266, %r1269;
	st.shared.u32 	[%r14+128], %r1270;
	ld.shared.u32 	%r1271, [%r14+8192];
	ld.shared.u32 	%r1272, [%r12+8440];
	ld.shared.u32 	%r1273, [%r22+15872];
	add.s32 	%r1274, %r1273, %r1272;
	min.s32 	%r1275, %r1271, %r1274;
	st.shared.u32 	[%r14+8192], %r1275;
	ld.shared.u32 	%r1276, [%r14+8320];
	ld.shared.u32 	%r1277, [%r12+8440];
	ld.shared.u32 	%r1278, [%r22+16000];
	add.s32 	%r1279, %r1278, %r1277;
	min.s32 	%r1280, %r1276, %r1279;
	st.shared.u32 	[%r14+8320], %r1280;
	bar.sync 	0;
	ld.shared.u32 	%r1281, [%r14];
	ld.shared.u32 	%r1282, [%r12+252];
	ld.shared.u32 	%r1283, [%r22+16128];
	add.s32 	%r1284, %r1283, %r1282;
	min.s32 	%r1285, %r1281, %r1284;
	st.shared.u32 	[%r14], %r1285;
	ld.shared.u32 	%r1286, [%r14+128];
	ld.shared.u32 	%r1287, [%r12+252];
	ld.shared.u32 	%r1288, [%r22+16256];
	add.s32 	%r1289, %r1288, %r1287;
	min.s32 	%r1290, %r1286, %r1289;
	st.shared.u32 	[%r14+128], %r1290;
	ld.shared.u32 	%r1291, [%r14+8192];
	ld.shared.u32 	%r1292, [%r12+8444];
	ld.shared.u32 	%r1293, [%r22+16128];
	add.s32 	%r1294, %r1293, %r1292;
	min.s32 	%r1295, %r1291, %r1294;
	st.shared.u32 	[%r14+8192], %r1295;
	ld.shared.u32 	%r1296, [%r14+8320];
	ld.shared.u32 	%r1297, [%r12+8444];
	ld.shared.u32 	%r1298, [%r22+16256];
	add.s32 	%r1299, %r1298, %r1297;
	min.s32 	%r1300, %r1296, %r1299;
	st.shared.u32 	[%r14+8320], %r1300;
	bar.sync 	0;
	ld.shared.u32 	%r1301, [%r14];
	st.global.u32 	[%rd4], %r1301;
	ld.shared.u32 	%r1302, [%r14+128];
	st.global.u32 	[%rd4+128], %r1302;
	ld.shared.u32 	%r1303, [%r14+8192];
	st.global.u32 	[%rd6], %r1303;
	ld.shared.u32 	%r1304, [%r14+8320];
	st.global.u32 	[%rd6+128], %r1304;
	ret;

}
	// .globl	_Z6phase2Piii
.visible .entry _Z6phase2Piii(
	.param .u64 .ptr .align 1 _Z6phase2Piii_param_0,
	.param .u32 _Z6phase2Piii_param_1,
	.param .u32 _Z6phase2Piii_param_2
)
{
	.reg .pred 	%p<67>;
	.reg .b32 	%r<2350>;
	.reg .b64 	%rd<11>;
	// demoted variable
	.shared .align 4 .b8 _ZZ6phase2PiiiE5pivot[16384];
	// demoted variable
	.shared .align 4 .b8 _ZZ6phase2PiiiE6target[16384];
	ld.param.u64 	%rd3, [_Z6phase2Piii_param_0];
	ld.param.u32 	%r1032, [_Z6phase2Piii_param_1];
	ld.param.u32 	%r1033, [_Z6phase2Piii_param_2];
	mov.u32 	%r1, %ctaid.x;
	setp.eq.s32 	%p1, %r1, %r1033;
	@%p1 bra 	$L__BB1_194;
	cvta.to.global.u64 	%rd4, %rd3;
	mov.u32 	%r1034, %tid.x;
	mov.u32 	%r1035, %tid.y;
	shl.b32 	%r1036, %r1033, 6;
	mov.u32 	%r2, %ctaid.y;
	setp.ne.s32 	%p2, %r2, 0;
	setp.eq.s32 	%p3, %r2, 0;
	selp.b32 	%r1037, %r1, %r1033, %p3;
	selp.b32 	%r1038, %r1033, %r1, %p3;
	shl.b32 	%r1039, %r1038, 6;
	shl.b32 	%r1040, %r1037, 6;
	add.s32 	%r1041, %r1036, %r1035;
	add.s32 	%r1042, %r1036, %r1034;
	mad.lo.s32 	%r1043, %r1041, %r1032, %r1042;
	mul.wide.s32 	%rd5, %r1043, 4;
	add.s64 	%rd6, %rd4, %rd5;
	ld.global.u32 	%r1044, [%rd6];
	shl.b32 	%r1045, %r1035, 8;
	mov.u32 	%r1046, _ZZ6phase2PiiiE5pivot;
	add.s32 	%r3, %r1046, %r1045;
	shl.b32 	%r1047, %r1034, 2;
	add.s32 	%r1048, %r3, %r1047;
	st.shared.u32 	[%r1048], %r1044;
	ld.global.u32 	%r1049, [%rd6+128];
	st.shared.u32 	[%r1048+128], %r1049;
	shl.b32 	%r1050, %r1032, 5;
	add.s32 	%r1051, %r1043, %r1050;
	mul.wide.s32 	%rd7, %r1051, 4;
	add.s64 	%rd8, %rd4, %rd7;
	ld.global.u32 	%r1052, [%rd8];
	st.shared.u32 	[%r1048+8192], %r1052;
	ld.global.u32 	%r1053, [%rd8+128];
	st.shared.u32 	[%r1048+8320], %r1053;
	add.s32 	%r1054, %r1039, %r1035;
	add.s32 	%r1055, %r1040, %r1034;
	mad.lo.s32 	%r1056, %r1054, %r1032, %r1055;
	mul.wide.s32 	%rd9, %r1056, 4;
	add.s64 	%rd1, %rd4, %rd9;
	ld.global.u32 	%r1057, [%rd1];
	mov.u32 	%r1058, _ZZ6phase2PiiiE6target;
	add.s32 	%r4, %r1058, %r1045;
	add.s32 	%r5, %r4, %r1047;
	st.shared.u32 	[%r5], %r1057;
	ld.global.u32 	%r1059, [%rd1+128];
	st.shared.u32 	[%r5+128], %r1059;
	add.s32 	%r1060, %r1056, %r1050;
	mul.wide.s32 	%rd10, %r1060, 4;
	add.s64 	%rd2, %rd4, %rd10;
	ld.global.u32 	%r1061, [%rd2];
	st.shared.u32 	[%r5+8192], %r1061;
	ld.global.u32 	%r1062, [%rd2+128];
	st.shared.u32 	[%r5+8320], %r1062;
	bar.sync 	0;
	ld.shared.u32 	%r6, [%r5+8320];
	add.s32 	%r7, %r1058, %r1047;
	add.s32 	%r8, %r1046, %r1047;
	@%p2 bra 	$L__BB1_3;
	ld.shared.u32 	%r1073, [%r3];
	ld.shared.u32 	%r2033, [%r3+8192];
	ld.shared.u32 	%r1074, [%r5];
	ld.shared.u32 	%r1075, [%r7];
	add.s32 	%r1076, %r1075, %r1073;
	min.s32 	%r2032, %r1074, %r1076;
	st.shared.u32 	[%r5], %r2032;
	ld.shared.u32 	%r1077, [%r5+128];
	ld.shared.u32 	%r1078, [%r7+128];
	add.s32 	%r1079, %r1078, %r1073;
	min.s32 	%r2031, %r1077, %r1079;
	st.shared.u32 	[%r5+128], %r2031;
	ld.shared.u32 	%r1080, [%r5+8192];
	ld.shared.u32 	%r1081, [%r7];
	add.s32 	%r1082, %r1081, %r2033;
	min.s32 	%r2030, %r1080, %r1082;
	st.shared.u32 	[%r5+8192], %r2030;
	ld.shared.u32 	%r2034, [%r7+128];
	bra.uni 	$L__BB1_4;
$L__BB1_3:
	ld.shared.u32 	%r1063, [%r8];
	ld.shared.u32 	%r2034, [%r8+128];
	ld.shared.u32 	%r1064, [%r5];
	ld.shared.u32 	%r1065, [%r4];
	add.s32 	%r1066, %r1065, %r1063;
	min.s32 	%r2032, %r1064, %r1066;
	st.shared.u32 	[%r5], %r2032;
	ld.shared.u32 	%r1067, [%r5+128];
	ld.shared.u32 	%r1068, [%r4];
	add.s32 	%r1069, %r1068, %r2034;
	min.s32 	%r2031, %r1067, %r1069;
	st.shared.u32 	[%r5+128], %r2031;
	ld.shared.u32 	%r1070, [%r5+8192];
	ld.shared.u32 	%r1071, [%r4+8192];
	add.s32 	%r1072, %r1071, %r1063;
	min.s32 	%r2030, %r1070, %r1072;
	st.shared.u32 	[%r5+8192], %r2030;
	ld.shared.u32 	%r2033, [%r4+8192];
$L__BB1_4:
	setp.eq.s32 	%p4, %r2, 0;
	add.s32 	%r1083, %r2034, %r2033;
	min.s32 	%r24, %r6, %r1083;
	@%p4 bra 	$L__BB1_6;
	ld.shared.u32 	%r1084, [%r8+256];
	ld.shared.u32 	%r2039, [%r8+384];
	ld.shared.u32 	%r1085, [%r4+4];
	add.s32 	%r1086, %r1085, %r1084;
	min.s32 	%r2037, %r2032, %r1086;
	st.shared.u32 	[%r5], %r2037;
	ld.shared.u32 	%r1087, [%r4+4];
	add.s32 	%r1088, %r1087, %r2039;
	min.s32 	%r2036, %r2031, %r1088;
	st.shared.u32 	[%r5+128], %r2036;
	ld.shared.u32 	%r1089, [%r4+8196];
	add.s32 	%r1090, %r1089, %r1084;
	min.s32 	%r2035, %r2030, %r1090;
	st.shared.u32 	[%r5+8192], %r2035;
	ld.shared.u32 	%r2038, [%r4+8196];
	bra.uni 	$L__BB1_7;
$L__BB1_6:
	ld.shared.u32 	%r1091, [%r3+4];
	ld.shared.u32 	%r2038, [%r3+8196];
	ld.shared.u32 	%r1092, [%r7+256];
	add.s32 	%r1093, %r1092, %r1091;
	min.s32 	%r2037, %r2032, %r1093;
	st.shared.u32 	[%r5], %r2037;
	ld.shared.u32 	%r1094, [%r7+384];
	add.s32 	%r1095, %r1094, %r1091;
	min.s32 	%r2036, %r2031, %r1095;
	st.shared.u32 	[%r5+128], %r2036;
	ld.shared.u32 	%r1096, [%r7+256];
	add.s32 	%r1097, %r1096, %r2038;
	min.s32 	%r2035, %r2030, %r1097;
	st.shared.u32 	[%r5+8192], %r2035;
	ld.shared.u32 	%r2039, [%r7+384];
$L__BB1_7:
	setp.eq.s32 	%p5, %r2, 0;
	add.s32 	%r1098, %r2039, %r2038;
	min.s32 	%r40, %r24, %r1098;
	st.shared.u32 	[%r5+8320], %r40;
	@%p5 bra 	$L__BB1_9;
	ld.shared.u32 	%r1099, [%r8+512];
	ld.shared.u32 	%r2044, [%r8+640];
	ld.shared.u32 	%r1100, [%r4+8];
	add.s32 	%r1101, %r1100, %r1099;
	min.s32 	%r2042, %r2037, %r1101;
	st.shared.u32 	[%r5], %r2042;
	ld.shared.u32 	%r1102, [%r4+8];
	add.s32 	%r1103, %r1102, %r2044;
	min.s32 	%r2041, %r2036, %r1103;
	st.shared.u32 	[%r5+128], %r2041;
	ld.shared.u32 	%r1104, [%r4+8200];
	add.s32 	%r1105, %r1104, %r1099;
	min.s32 	%r2040, %r2035, %r1105;
	st.shared.u32 	[%r5+8192], %r2040;
	ld.shared.u32 	%r2043, [%r4+8200];
	bra.uni 	$L__BB1_10;
$L__BB1_9:
	ld.shared.u32 	%r1106, [%r3+8];
	ld.shared.u32 	%r2043, [%r3+8200];
	ld.shared.u32 	%r1107, [%r7+512];
	add.s32 	%r1108, %r1107, %r1106;
	min.s32 	%r2042, %r2037, %r1108;
	st.shared.u32 	[%r5], %r2042;
	ld.shared.u32 	%r1109, [%r7+640];
	add.s32 	%r1110, %r1109, %r1106;
	min.s32 	%r2041, %r2036, %r1110;
	st.shared.u32 	[%r5+128], %r2041;
	ld.shared.u32 	%r1111, [%r7+512];
	add.s32 	%r1112, %r1111, %r2043;
	min.s32 	%r2040, %r2035, %r1112;
	st.shared.u32 	[%r5+8192], %r2040;
	ld.shared.u32 	%r2044, [%r7+640];
$L__BB1_10:
	setp.eq.s32 	%p6, %r2, 0;
	add.s32 	%r1113, %r2044, %r2043;
	min.s32 	%r56, %r40, %r1113;
	@%p6 bra 	$L__BB1_12;
	ld.shared.u32 	%r1114, [%r8+768];
	ld.shared.u32 	%r2049, [%r8+896];
	ld.shared.u32 	%r1115, [%r4+12];
	add.s32 	%r1116, %r1115, %r1114;
	min.s32 	%r2047, %r2042, %r1116;
	st.shared.u32 	[%r5], %r2047;
	ld.shared.u32 	%r1117, [%r4+12];
	add.s32 	%r1118, %r1117, %r2049;
	min.s32 	%r2046, %r2041, %r1118;
	st.shared.u32 	[%r5+128], %r2046;
	ld.shared.u32 	%r1119, [%r4+8204];
	add.s32 	%r1120, %r1119, %r1114;
	min.s32 	%r2045, %r2040, %r1120;
	st.shared.u32 	[%r5+8192], %r2045;
	ld.shared.u32 	%r2048, [%r4+8204];
	bra.uni 	$L__BB1_13;
$L__BB1_12:
	ld.shared.u32 	%r1121, [%r3+12];
	ld.shared.u32 	%r2048, [%r3+8204];
	ld.shared.u32 	%r1122, [%r7+768];
	add.s32 	%r1123, %r1122, %r1121;
	min.s32 	%r2047, %r2042, %r1123;
	st.shared.u32 	[%r5], %r2047;
	ld.shared.u32 	%r1124, [%r7+896];
	add.s32 	%r1125, %r1124, %r1121;
	min.s32 	%r2046, %r2041, %r1125;
	st.shared.u32 	[%r5+128], %r2046;
	ld.shared.u32 	%r1126, [%r7+768];
	add.s32 	%r1127, %r1126, %r2048;
	min.s32 	%r2045, %r2040, %r1127;
	st.shared.u32 	[%r5+8192], %r2045;
	ld.shared.u32 	%r2049, [%r7+896];
$L__BB1_13:
	setp.eq.s32 	%p7, %r2, 0;
	add.s32 	%r1128, %r2049, %r2048;
	min.s32 	%r72, %r56, %r1128;
	@%p7 bra 	$L__BB1_15;
	ld.shared.u32 	%r1129, [%r8+1024];
	ld.shared.u32 	%r2054, [%r8+1152];
	ld.shared.u32 	%r1130, [%r4+16];
	add.s32 	%r1131, %r1130, %r1129;
	min.s32 	%r2052, %r2047, %r1131;
	st.shared.u32 	[%r5], %r2052;
	ld.shared.u32 	%r1132, [%r4+16];
	add.s32 	%r1133, %r1132, %r2054;
	min.s32 	%r2051, %r2046, %r1133;
	st.shared.u32 	[%r5+128], %r2051;
	ld.shared.u32 	%r1134, [%r4+8208];
	add.s32 	%r1135, %r1134, %r1129;
	min.s32 	%r2050, %r2045, %r1135;
	st.shared.u32 	[%r5+8192], %r2050;
	ld.shared.u32 	%r2053, [%r4+8208];
	bra.uni 	$L__BB1_16;
$L__BB1_15:
	ld.shared.u32 	%r1136, [%r3+16];
	ld.shared.u32 	%r2053, [%r3+8208];
	ld.shared.u32 	%r1137, [%r7+1024];
	add.s32 	%r1138, %r1137, %r1136;
	min.s32 	%r2052, %r2047, %r1138;
	st.shared.u32 	[%r5], %r2052;
	ld.shared.u32 	%r1139, [%r7+1152];
	add.s32 	%r1140, %r1139, %r1136;
	min.s32 	%r2051, %r2046, %r1140;
	st.shared.u32 	[%r5+128], %r2051;
	ld.shared.u32 	%r1141, [%r7+1024];
	add.s32 	%r1142, %r1141, %r2053;
	min.s32 	%r2050, %r2045, %r1142;
	st.shared.u32 	[%r5+8192], %r2050;
	ld.shared.u32 	%r2054, [%r7+1152];
$L__BB1_16:
	setp.eq.s32 	%p8, %r2, 0;
	add.s32 	%r1143, %r2054, %r2053;
	min.s32 	%r88, %r72, %r1143;
	st.shared.u32 	[%r5+8320], %r88;
	@%p8 bra 	$L__BB1_18;
	ld.shared.u32 	%r1144, [%r8+1280];
	ld.shared.u32 	%r2059, [%r8+1408];
	ld.shared.u32 	%r1145, [%r4+20];
	add.s32 	%r1146, %r1145, %r1144;
	min.s32 	%r2057, %r2052, %r1146;
	st.shared.u32 	[%r5], %r2057;
	ld.shared.u32 	%r1147, [%r4+20];
	add.s32 	%r1148, %r1147, %r2059;
	min.s32 	%r2056, %r2051, %r1148;
	st.shared.u32 	[%r5+128], %r2056;
	ld.shared.u32 	%r1149, [%r4+8212];
	add.s32 	%r1150, %r1149, %r1144;
	min.s32 	%r2055, %r2050, %r1150;
	st.shared.u32 	[%r5+8192], %r2055;
	ld.shared.u32 	%r2058, [%r4+8212];
	bra.uni 	$L__BB1_19;
$L__BB1_18:
	ld.shared.u32 	%r1151, [%r3+20];
	ld.shared.u32 	%r2058, [%r3+8212];
	ld.shared.u32 	%r1152, [%r7+1280];
	add.s32 	%r1153, %r1152, %r1151;
	min.s32 	%r2057, %r2052, %r1153;
	st.shared.u32 	[%r5], %r2057;
	ld.shared.u32 	%r1154, [%r7+1408];
	add.s32 	%r1155, %r1154, %r1151;
	min.s32 	%r2056, %r2051, %r1155;
	st.shared.u32 	[%r5+128], %r2056;
	ld.shared.u32 	%r1156, [%r7+1280];
	add.s32 	%r1157, %r1156, %r2058;
	min.s32 	%r2055, %r2050, %r1157;
	st.shared.u32 	[%r5+8192], %r2055;
	ld.shared.u32 	%r2059, [%r7+1408];
$L__BB1_19:
	setp.eq.s32 	%p9, %r2, 0;
	add.s32 	%r1158, %r2059, %r2058;
	min.s32 	%r104, %r88, %r1158;
	@%p9 bra 	$L__BB1_21;
	ld.shared.u32 	%r1159, [%r8+1536];
	ld.shared.u32 	%r2064, [%r8+1664];
	ld.shared.u32 	%r1160, [%r4+24];
	add.s32 	%r1161, %r1160, %r1159;
	min.s32 	%r2062, %r2057, %r1161;
	st.shared.u32 	[%r5], %r2062;
	ld.shared.u32 	%r1162, [%r4+24];
	add.s32 	%r1163, %r1162, %r2064;
	min.s32 	%r2061, %r2056, %r1163;
	st.shared.u32 	[%r5+128], %r2061;
	ld.shared.u32 	%r1164, [%r4+8216];
	add.s32 	%r1165, %r1164, %r1159;
	min.s32 	%r2060, %r2055, %r1165;
	st.shared.u32 	[%r5+8192], %r2060;
	ld.shared.u32 	%r2063, [%r4+8216];
	bra.uni 	$L__BB1_22;
$L__BB1_21:
	ld.shared.u32 	%r1166, [%r3+24];
	ld.shared.u32 	%r2063, [%r3+8216];
	ld.shared.u32 	%r1167, [%r7+1536];
	add.s32 	%r1168, %r1167, %r1166;
	min.s32 	%r2062, %r2057, %r1168;
	st.shared.u32 	[%r5], %r2062;
	ld.shared.u32 	%r1169, [%r7+1664];
	add.s32 	%r1170, %r1169, %r1166;
	min.s32 	%r2061, %r2056, %r1170;
	st.shared.u32 	[%r5+128], %r2061;
	ld.shared.u32 	%r1171, [%r7+1536];
	add.s32 	%r1172, %r1171, %r2063;
	min.s32 	%r2060, %r2055, %r1172;
	st.shared.u32 	[%r5+8192], %r2060;
	ld.shared.u32 	%r2064, [%r7+1664];
$L__BB1_22:
	setp.eq.s32 	%p10, %r2, 0;
	add.s32 	%r1173, %r2064, %r2063;
	min.s32 	%r120, %r104, %r1173;
	@%p10 bra 	$L__BB1_24;
	ld.shared.u32 	%r1174, [%r8+1792];
	ld.shared.u32 	%r2069, [%r8+1920];
	ld.shared.u32 	%r1175, [%r4+28];
	add.s32 	%r1176, %r1175, %r1174;
	min.s32 	%r2067, %r2062, %r1176;
	st.shared.u32 	[%r5], %r2067;
	ld.shared.u32 	%r1177, [%r4+28];
	add.s32 	%r1178, %r1177, %r2069;
	min.s32 	%r2066, %r2061, %r1178;
	st.shared.u32 	[%r5+128], %r2066;
	ld.shared.u32 	%r1179, [%r4+8220];
	add.s32 	%r1180, %r1179, %r1174;
	min.s32 	%r2065, %r2060, %r1180;
	st.shared.u32 	[%r5+8192], %r2065;
	ld.shared.u32 	%r2068, [%r4+8220];
	bra.uni 	$L__BB1_25;
$L__BB1_24:
	ld.shared.u32 	%r1181, [%r3+28];
	ld.shared.u32 	%r2068, [%r3+8220];
	ld.shared.u32 	%r1182, [%r7+1792];
	add.s32 	%r1183, %r1182, %r1181;
	min.s32 	%r2067, %r2062, %r1183;
	st.shared.u32 	[%r5], %r2067;
	ld.shared.u32 	%r1184, [%r7+1920];
	add.s32 	%r1185, %r1184, %r1181;
	min.s32 	%r2066, %r2061, %r1185;
	st.shared.u32 	[%r5+128], %r2066;
	ld.shared.u32 	%r1186, [%r7+1792];
	add.s32 	%r1187, %r1186, %r2068;
	min.s32 	%r2065, %r2060, %r1187;
	st.shared.u32 	[%r5+8192], %r2065;
	ld.shared.u32 	%r2069, [%r7+1920];
$L__BB1_25:
	setp.eq.s32 	%p11, %r2, 0;
	add.s32 	%r1188, %r2069, %r2068;
	min.s32 	%r136, %r120, %r1188;
	st.shared.u32 	[%r5+8320], %r136;
	@%p11 bra 	$L__BB1_27;
	ld.shared.u32 	%r1189, [%r8+2048];
	ld.shared.u32 	%r2074, [%r8+2176];
	ld.shared.u32 	%r1190, [%r4+32];
	add.s32 	%r1191, %r1190, %r1189;
	min.s32 	%r2072, %r2067, %r1191;
	st.shared.u32 	[%r5], %r2072;
	ld.shared.u32 	%r1192, [%r4+32];
	add.s32 	%r1193, %r1192, %r2074;
	min.s32 	%r2071, %r2066, %r1193;
	st.shared.u32 	[%r5+128], %r2071;
	ld.shared.u32 	%r1194, [%r4+8224];
	add.s32 	%r1195, %r1194, %r1189;
	min.s32 	%r2070, %r2065, %r1195;
	st.shared.u32 	[%r5+8192], %r2070;
	ld.shared.u32 	%r2073, [%r4+8224];
	bra.uni 	$L__BB1_28;
$L__BB1_27:
	ld.shared.u32 	%r1196, [%r3+32];
	ld.shared.u32 	%r2073, [%r3+8224];
	ld.shared.u32 	%r1197, [%r7+2048];
	add.s32 	%r1198, %r1197, %r1196;
	min.s32 	%r2072, %r2067, %r1198;
	st.shared.u32 	[%r5], %r2072;
	ld.shared.u32 	%r1199, [%r7+2176];
	add.s32 	%r1200, %r1199, %r1196;
	min.s32 	%r2071, %r2066, %r1200;
	st.shared.u32 	[%r5+128], %r2071;
	ld.shared.u32 	%r1201, [%r7+2048];
	add.s32 	%r1202, %r1201, %r2073;
	min.s32 	%r2070, %r2065, %r1202;
	st.shared.u32 	[%r5+8192], %r2070;
	ld.shared.u32 	%r2074, [%r7+2176];
$L__BB1_28:
	setp.eq.s32 	%p12, %r2, 0;
	add.s32 	%r1203, %r2074, %r2073;
	min.s32 	%r152, %r136, %r1203;
	@%p12 bra 	$L__BB1_30;
	ld.shared.u32 	%r1204, [%r8+2304];
	ld.shared.u32 	%r2079, [%r8+2432];
	ld.shared.u32 	%r1205, [%r4+36];
	add.s32 	%r1206, %r1205, %r1204;
	min.s32 	%r2077, %r2072, %r1206;
	st.shared.u32 	[%r5], %r2077;
	ld.shared.u32 	%r1207, [%r4+36];
	add.s32 	%r1208, %r1207, %r2079;
	min.s32 	%r2076, %r2071, %r1208;
	st.shared.u32 	[%r5+128], %r2076;
	ld.shared.u32 	%r1209, [%r4+8228];
	add.s32 	%r1210, %r1209, %r1204;
	min.s32 	%r2075, %r2070, %r1210;
	st.shared.u32 	[%r5+8192], %r2075;
	ld.shared.u32 	%r2078, [%r4+8228];
	bra.uni 	$L__BB1_31;
$L__BB1_30:
	ld.shared.u32 	%r1211, [%r3+36];
	ld.shared.u32 	%r2078, [%r3+8228];
	ld.shared.u32 	%r1212, [%r7+2304];
	add.s32 	%r1213, %r1212, %r1211;
	min.s32 	%r2077, %r2072, %r1213;
	st.shared.u32 	[%r5], %r2077;
	ld.shared.u32 	%r1214, [%r7+2432];
	add.s32 	%r1215, %r1214, %r1211;
	min.s32 	%r2076, %r2071, %r1215;
	st.shared.u32 	[%r5+128], %r2076;
	ld.shared.u32 	%r1216, [%r7+2304];
	add.s32 	%r1217, %r1216, %r2078;
	min.s32 	%r2075, %r2070, %r1217;
	st.shared.u32 	[%r5+8192], %r2075;
	ld.shared.u32 	%r2079, [%r7+2432];
$L__BB1_31:
	setp.eq.s32 	%p13, %r2, 0;
	add.s32 	%r1218, %r2079, %r2078;
	min.s32 	%r168, %r152, %r1218;
	@%p13 bra 	$L__BB1_33;
	ld.shared.u32 	%r1219, [%r8+2560];
	ld.shared.u32 	%r2084, [%r8+2688];
	ld.shared.u32 	%r1220, [%r4+40];
	add.s32 	%r1221, %r1220, %r1219;
	min.s32 	%r2082, %r2077, %r1221;
	st.shared.u32 	[%r5], %r2082;
	ld.shared.u32 	%r1222, [%r4+40];
	add.s32 	%r1223, %r1222, %r2084;
	min.s32 	%r2081, %r2076, %r1223;
	st.shared.u32 	[%r5+128], %r2081;
	ld.shared.u32 	%r1224, [%r4+8232];
	add.s32 	%r1225, %r1224, %r1219;
	min.s32 	%r2080, %r2075, %r1225;
	st.shared.u32 	[%r5+8192], %r2080;
	ld.shared.u32 	%r2083, [%r4+8232];
	bra.uni 	$L__BB1_34;
$L__BB1_33:
	ld.shared.u32 	%r1226, [%r3+40];
	ld.shared.u32 	%r2083, [%r3+8232];
	ld.shared.u32 	%r1227, [%r7+2560];
	add.s32 	%r1228, %r1227, %r1226;
	min.s32 	%r2082, %r2077, %r1228;
	st.shared.u32 	[%r5], %r2082;
	ld.shared.u32 	%r1229, [%r7+2688];
	add.s32 	%r1230, %r1229, %r1226;
	min.s32 	%r2081, %r2076, %r1230;
	st.shared.u32 	[%r5+128], %r2081;
	ld.shared.u32 	%r1231, [%r7+2560];
	add.s32 	%r1232, %r1231, %r2083;
	min.s32 	%r2080, %r2075, %r1232;
	st.shared.u32 	[%r5+8192], %r2080;
	ld.shared.u32 	%r2084, [%r7+2688];
$L__BB1_34:
	setp.eq.s32 	%p14, %r2, 0;
	add.s32 	%r1233, %r2084, %r2083;
	min.s32 	%r184, %r168, %r1233;
	st.shared.u32 	[%r5+8320], %r184;
	@%p14 bra 	$L__BB1_36;
	ld.shared.u32 	%r1234, [%r8+2816];
	ld.shared.u32 	%r2089, [%r8+2944];
	ld.shared.u32 	%r1235, [%r4+44];
	add.s32 	%r1236, %r1235, %r1234;
	min.s32 	%r2087, %r2082, %r1236;
	st.shared.u32 	[%r5], %r2087;
	ld.shared.u32 	%r1237, [%r4+44];
	add.s32 	%r1238, %r1237, %r2089;
	min.s32 	%r2086, %r2081, %r1238;
	st.shared.u32 	[%r5+128], %r2086;
	ld.shared.u32 	%r1239, [%r4+8236];
	add.s32 	%r1240, %r1239, %r1234;
	min.s32 	%r2085, %r2080, %r1240;
	st.shared.u32 	[%r5+8192], %r2085;
	ld.shared.u32 	%r2088, [%r4+8236];
	bra.uni 	$L__BB1_37;
$L__BB1_36:
	ld.shared.u32 	%r1241, [%r3+44];
	ld.shared.u32 	%r2088, [%r3+8236];
	ld.shared.u32 	%r1242, [%r7+2816];
	add.s32 	%r1243, %r1242, %r1241;
	min.s32 	%r2087, %r2082, %r1243;
	st.shared.u32 	[%r5], %r2087;
	ld.shared.u32 	%r1244, [%r7+2944];
	add.s32 	%r1245, %r1244, %r1241;
	min.s32 	%r2086, %r2081, %r1245;
	st.shared.u32 	[%r5+128], %r2086;
	ld.shared.u32 	%r1246, [%r7+2816];
	add.s32 	%r1247, %r1246, %r2088;
	min.s32 	%r2085, %r2080, %r1247;
	st.shared.u32 	[%r5+8192], %r2085;
	ld.shared.u32 	%r2089, [%r7+2944];
$L__BB1_37:
	setp.eq.s32 	%p15, %r2, 0;
	add.s32 	%r1248, %r2089, %r2088;
	min.s32 	%r200, %r184, %r1248;
	@%p15 bra 	$L__BB1_39;
	ld.shared.u32 	%r1249, [%r8+3072];
	ld.shared.u32 	%r2094, [%r8+3200];
	ld.shared.u32 	%r1250, [%r4+48];
	add.s32 	%r1251, %r1250, %r1249;
	min.s32 	%r2092, %r2087, %r1251;
	st.shared.u32 	[%r5], %r2092;
	ld.shared.u32 	%r1252, [%r4+48];
	add.s32 	%r1253, %r1252, %r2094;
	min.s32 	%r2091, %r2086, %r1253;
	st.shared.u32 	[%r5+128], %r2091;
	ld.shared.u32 	%r1254, [%r4+8240];
	add.s32 	%r1255, %r1254, %r1249;
	min.s32 	%r2090, %r2085, %r1255;
	st.shared.u32 	[%r5+8192], %r2090;
	ld.shared.u32 	%r2093, [%r4+8240];
	bra.uni 	$L__BB1_40;
$L__BB1_39:
	ld.shared.u32 	%r1256, [%r3+48];
	ld.shared.u32 	%r2093, [%r3+8240];
	ld.shared.u32 	%r1257, [%r7+3072];
	add.s32 	%r1258, %r1257, %r1256;
	min.s32 	%r2092, %r2087, %r1258;
	st.shared.u32 	[%r5], %r2092;
	ld.shared.u32 	%r1259, [%r7+3200];
	add.s32 	%r1260, %r1259, %r1256;
	min.s32 	%r2091, %r2086, %r1260;
	st.shared.u32 	[%r5+128], %r2091;
	ld.shared.u32 	%r1261, [%r7+3072];
	add.s32 	%r1262, %r1261, %r2093;
	min.s32 	%r2090, %r2085, %r1262;
	st.shared.u32 	[%r5+8192], %r2090;
	ld.shared.u32 	%r2094, [%r7+3200];
$L__BB1_40:
	setp.eq.s32 	%p16, %r2, 0;
	add.s32 	%r1263, %r2094, %r2093;
	min.s32 	%r216, %r200, %r1263;
	@%p16 bra 	$L__BB1_42;
	ld.shared.u32 	%r1264, [%r8+3328];
	ld.shared.u32 	%r2099, [%r8+3456];
	ld.shared.u32 	%r1265, [%r4+52];
	add.s32 	%r1266, %r1265, %r1264;
	min.s32 	%r2097, %r2092, %r1266;
	st.shared.u32 	[%r5], %r2097;
	ld.shared.u32 	%r1267, [%r4+52];
	add.s32 	%r1268, %r1267, %r2099;
	min.s32 	%r2096, %r2091, %r1268;
	st.shared.u32 	[%r5+128], %r2096;
	ld.shared.u32 	%r1269, [%r4+8244];
	add.s32 	%r1270, %r1269, %r1264;
	min.s32 	%r2095, %r2090, %r1270;
	st.shared.u32 	[%r5+8192], %r2095;
	ld.shared.u32 	%r2098, [%r4+8244];
	bra.uni 	$L__BB1_43;
$L__BB1_42:
	ld.shared.u32 	%r1271, [%r3+52];
	ld.shared.u32 	%r2098, [%r3+8244];
	ld.shared.u32 	%r1272, [%r7+3328];
	add.s32 	%r1273, %r1272, %r1271;
	min.s32 	%r2097, %r2092, %r1273;
	st.shared.u32 	[%r5], %r2097;
	ld.shared.u32 	%r1274, [%r7+3456];
	add.s32 	%r1275, %r1274, %r1271;
	min.s32 	%r2096, %r2091, %r1275;
	st.shared.u32 	[%r5+128], %r2096;
	ld.shared.u32 	%r1276, [%r7+3328];
	add.s32 	%r1277, %r1276, %r2098;
	min.s32 	%r2095, %r2090, %r1277;
	st.shared.u32 	[%r5+8192], %r2095;
	ld.shared.u32 	%r2099, [%r7+3456];
$L__BB1_43:
	setp.eq.s32 	%p17, %r2, 0;
	add.s32 	%r1278, %r2099, %r2098;
	min.s32 	%r232, %r216, %r1278;
	st.shared.u32 	[%r5+8320], %r232;
	@%p17 bra 	$L__BB1_45;
	ld.shared.u32 	%r1279, [%r8+3584];
	ld.shared.u32 	%r2104, [%r8+3712];
	ld.shared.u32 	%r1280, [%r4+56];
	add.s32 	%r1281, %r1280, %r1279;
	min.s32 	%r2102, %r2097, %r1281;
	st.shared.u32 	[%r5], %r2102;
	ld.shared.u32 	%r1282, [%r4+56];
	add.s32 	%r1283, %r1282, %r2104;
	min.s32 	%r2101, %r2096, %r1283;
	st.shared.u32 	[%r5+128], %r2101;
	ld.shared.u32 	%r1284, [%r4+8248];
	add.s32 	%r1285, %r1284, %r1279;
	min.s32 	%r2100, %r2095, %r1285;
	st.shared.u32 	[%r5+8192], %r2100;
	ld.shared.u32 	%r2103, [%r4+8248];
	bra.uni 	$L__BB1_46;
$L__BB1_45:
	ld.shared.u32 	%r1286, [%r3+56];
	ld.shared.u32 	%r2103, [%r3+8248];
	ld.shared.u32 	%r1287, [%r7+3584];
	add.s32 	%r1288, %r1287, %r1286;
	min.s32 	%r2102, %r2097, %r1288;
	st.shared.u32 	[%r5], %r2102;
	ld.shared.u32 	%r1289, [%r7+3712];
	add.s32 	%r1290, %r1289, %r1286;
	min.s32 	%r2101, %r2096, %r1290;
	st.shared.u32 	[%r5+128], %r2101;
	ld.shared.u32 	%r1291, [%r7+3584];
	add.s32 	%r1292, %r1291, %r2103;
	min.s32 	%r2100, %r2095, %r1292;
	st.shared.u32 	[%r5+8192], %r2100;
	ld.shared.u32 	%r2104, [%r7+3712];
$L__BB1_46:
	setp.eq.s32 	%p18, %r2, 0;
	add.s32 	%r1293, %r2104, %r2103;
	min.s32 	%r248, %r232, %r1293;
	@%p18 bra 	$L__BB1_48;
	ld.shared.u32 	%r1294, [%r8+3840];
	ld.shared.u32 	%r2109, [%r8+3968];
	ld.shared.u32 	%r1295, [%r4+60];
	add.s32 	%r1296, %r1295, %r1294;
	min.s32 	%r2107, %r2102, %r1296;
	st.shared.u32 	[%r5], %r2107;
	ld.shared.u32 	%r1297, [%r4+60];
	add.s32 	%r1298, %r1297, %r2109;
	min.s32 	%r2106, %r2101, %r1298;
	st.shared.u32 	[%r5+128], %r2106;
	ld.shared.u32 	%r1299, [%r4+8252];
	add.s32 	%r1300, %r1299, %r1294;
	min.s32 	%r2105, %r2100, %r1300;
	st.shared.u32 	[%r5+8192], %r2105;
	ld.shared.u32 	%r2108, [%r4+8252];
	bra.uni 	$L__BB1_49;
$L__BB1_48:
	ld.shared.u32 	%r1301, [%r3+60];
	ld.shared.u32 	%r2108, [%r3+8252];
	ld.shared.u32 	%r1302, [%r7+3840];
	add.s32 	%r1303, %r1302, %r1301;
	min.s32 	%r2107, %r2102, %r1303;
	st.shared.u32 	[%r5], %r2107;
	ld.shared.u32 	%r1304, [%r7+3968];
	add.s32 	%r1305, %r1304, %r1301;
	min.s32 	%r2106, %r2101, %r1305;
	st.shared.u32 	[%r5+128], %r2106;
	ld.shared.u32 	%r1306, [%r7+3840];
	add.s32 	%r1307, %r1306, %r2108;
	min.s32 	%r2105, %r2100, %r1307;
	st.shared.u32 	[%r5+8192], %r2105;
	ld.shared.u32 	%r2109, [%r7+3968];
$L__BB1_49:
	setp.eq.s32 	%p19, %r2, 0;
	add.s32 	%r1308, %r2109, %r2108;
	min.s32 	%r264, %r248, %r1308;
	@%p19 bra 	$L__BB1_51;
	ld.shared.u32 	%r1309, [%r8+4096];
	ld.shared.u32 	%r2114, [%r8+4224];
	ld.shared.u32 	%r1310, [%r4+64];
	add.s32 	%r1311, %r1310, %r1309;
	min.s32 	%r2112, %r2107, %r1311;
	st.shared.u32 	[%r5], %r2112;
	ld.shared.u32 	%r1312, [%r4+64];
	add.s32 	%r1313, %r1312, %r2114;
	min.s32 	%r2111, %r2106, %r1313;
	st.shared.u32 	[%r5+128], %r2111;
	ld.shared.u32 	%r1314, [%r4+8256];
	add.s32 	%r1315, %r1314, %r1309;
	min.s32 	%r2110, %r2105, %r1315;
	st.shared.u32 	[%r5+8192], %r2110;
	ld.shared.u32 	%r2113, [%r4+8256];
	bra.uni 	$L__BB1_52;
$L__BB1_51:
	ld.shared.u32 	%r1316, [%r3+64];
	ld.shared.u32 	%r2113, [%r3+8256];
	ld.shared.u32 	%r1317, [%r7+4096];
	add.s32 	%r1318, %r1317, %r1316;
	min.s32 	%r2112, %r2107, %r1318;
	st.shared.u32 	[%r5], %r2112;
	ld.shared.u32 	%r1319, [%r7+4224];
	add.s32 	%r1320, %r1319, %r1316;
	min.s32 	%r2111, %r2106, %r1320;
	st.shared.u32 	[%r5+128], %r2111;
	ld.shared.u32 	%r1321, [%r7+4096];
	add.s32 	%r1322, %r1321, %r2113;
	min.s32 	%r2110, %r2105, %r1322;
	st.shared.u32 	[%r5+8192], %r2110;
	ld.shared.u32 	%r2114, [%r7+4224];
$L__BB1_52:
	setp.eq.s32 	%p20, %r2, 0;
	add.s32 	%r1323, %r2114, %r2113;
	min.s32 	%r280, %r264, %r1323;
	st.shared.u32 	[%r5+8320], %r280;
	@%p20 bra 	$L__BB1_54;
	ld.shared.u32 	%r1324, [%r8+4352];
	ld.shared.u32 	%r2119, [%r8+4480];
	ld.shared.u32 	%r1325, [%r4+68];
	add.s32 	%r1326, %r1325, %r1324;
	min.s32 	%r2117, %r2112, %r1326;
	st.shared.u32 	[%r5], %r2117;
	ld.shared.u32 	%r1327, [%r4+68];
	add.s32 	%r1328, %r1327, %r2119;
	min.s32 	%r2116, %r2111, %r1328;
	st.shared.u32 	[%r5+128], %r2116;
	ld.shared.u32 	%r1329, [%r4+8260];
	add.s32 	%r1330, %r1329, %r1324;
	min.s32 	%r2115, %r2110, %r1330;
	st.shared.u32 	[%r5+8192], %r2115;
	ld.shared.u32 	%r2118, [%r4+8260];
	bra.uni 	$L__BB1_55;
$L__BB1_54:
	ld.shared.u32 	%r1331, [%r3+68];
	ld.shared.u32 	%r2118, [%r3+8260];
	ld.shared.u32 	%r1332, [%r7+4352];
	add.s32 	%r1333, %r1332, %r1331;
	min.s32 	%r2117, %r2112, %r1333;
	st.shared.u32 	[%r5], %r2117;
	ld.shared.u32 	%r1334, [%r7+4480];
	add.s32 	%r1335, %r1334, %r1331;
	min.s32 	%r2116, %r2111, %r1335;
	st.shared.u32 	[%r5+128], %r2116;
	ld.shared.u32 	%r1336, [%r7+4352];
	add.s32 	%r1337, %r1336, %r2118;
	min.s32 	%r2115, %r2110, %r1337;
	st.shared.u32 	[%r5+8192], %r2115;
	ld.shared.u32 	%r2119, [%r7+4480];
$L__BB1_55:
	setp.eq.s32 	%p21, %r2, 0;
	add.s32 	%r1338, %r2119, %r2118;
	min.s32 	%r296, %r280, %r1338;
	@%p21 bra 	$L__BB1_57;
	ld.shared.u32 	%r1339, [%r8+4608];
	ld.shared.u32 	%r2124, [%r8+4736];
	ld.shared.u32 	%r1340, [%r4+72];
	add.s32 	%r1341, %r1340, %r1339;
	min.s32 	%r2122, %r2117, %r1341;
	st.shared.u32 	[%r5], %r2122;
	ld.shared.u32 	%r1342, [%r4+72];
	add.s32 	%r1343, %r1342, %r2124;
	min.s32 	%r2121, %r2116, %r1343;
	st.shared.u32 	[%r5+128], %r2121;
	ld.shared.u32 	%r1344, [%r4+8264];
	add.s32 	%r1345, %r1344, %r1339;
	min.s32 	%r2120, %r2115, %r1345;
	st.shared.u32 	[%r5+8192], %r2120;
	ld.shared.u32 	%r2123, [%r4+8264];
	bra.uni 	$L__BB1_58;
$L__BB1_57:
	ld.shared.u32 	%r1346, [%r3+72];
	ld.shared.u32 	%r2123, [%r3+8264];
	ld.shared.u32 	%r1347, [%r7+4608];
	add.s32 	%r1348, %r1347, %r1346;
	min.s32 	%r2122, %r2117, %r1348;
	st.shared.u32 	[%r5], %r2122;
	ld.shared.u32 	%r1349, [%r7+4736];
	add.s32 	%r1350, %r1349, %r1346;
	min.s32 	%r2121, %r2116, %r1350;
	st.shared.u32 	[%r5+128], %r2121;
	ld.shared.u32 	%r1351, [%r7+4608];
	add.s32 	%r1352, %r1351, %r2123;
	min.s32 	%r2120, %r2115, %r1352;
	st.shared.u32 	[%r5+8192], %r2120;
	ld.shared.u32 	%r2124, [%r7+4736];
$L__BB1_58:
	setp.eq.s32 	%p22, %r2, 0;
	add.s32 	%r1353, %r2124, %r2123;
	min.s32 	%r312, %r296, %r1353;
	@%p22 bra 	$L__BB1_60;
	ld.shared.u32 	%r1354, [%r8+4864];
	ld.shared.u32 	%r2129, [%r8+4992];
	ld.shared.u32 	%r1355, [%r4+76];
	add.s32 	%r1356, %r1355, %r1354;
	min.s32 	%r2127, %r2122, %r1356;
	st.shared.u32 	[%r5], %r2127;
	ld.shared.u32 	%r1357, [%r4+76];
	add.s32 	%r1358, %r1357, %r2129;
	min.s32 	%r2126, %r2121, %r1358;
	st.shared.u32 	[%r5+128], %r2126;
	ld.shared.u32 	%r1359, [%r4+8268];
	add.s32 	%r1360, %r1359, %r1354;
	min.s32 	%r2125, %r2120, %r1360;
	st.shared.u32 	[%r5+8192], %r2125;
	ld.shared.u32 	%r2128, [%r4+8268];
	bra.uni 	$L__BB1_61;
$L__BB1_60:
	ld.shared.u32 	%r1361, [%r3+76];
	ld.shared.u32 	%r2128, [%r3+8268];
	ld.shared.u32 	%r1362, [%r7+4864];
	add.s32 	%r1363, %r1362, %r1361;
	min.s32 	%r2127, %r2122, %r1363;
	st.shared.u32 	[%r5], %r2127;
	ld.shared.u32 	%r1364, [%r7+4992];
	add.s32 	%r1365, %r1364, %r1361;
	min.s32 	%r2126, %r2121, %r1365;
	st.shared.u32 	[%r5+128], %r2126;
	ld.shared.u32 	%r1366, [%r7+4864];
	add.s32 	%r1367, %r1366, %r2128;
	min.s32 	%r2125, %r2120, %r1367;
	st.shared.u32 	[%r5+8192], %r2125;
	ld.shared.u32 	%r2129, [%r7+4992];
$L__BB1_61:
	setp.eq.s32 	%p23, %r2, 0;
	add.s32 	%r1368, %r2129, %r2128;
	min.s32 	%r328, %r312, %r1368;
	st.shared.u32 	[%r5+8320], %r328;
	@%p23 bra 	$L__BB1_63;
	ld.shared.u32 	%r1369, [%r8+5120];
	ld.shared.u32 	%r2134, [%r8+5248];
	ld.shared.u32 	%r1370, [%r4+80];
	add.s32 	%r1371, %r1370, %r1369;
	min.s32 	%r2132, %r2127, %r1371;
	st.shared.u32 	[%r5], %r2132;
	ld.shared.u32 	%r1372, [%r4+80];
	add.s32 	%r1373, %r1372, %r2134;
	min.s32 	%r2131, %r2126, %r1373;
	st.shared.u32 	[%r5+128], %r2131;
	ld.shared.u32 	%r1374, [%r4+8272];
	add.s32 	%r1375, %r1374, %r1369;
	min.s32 	%r2130, %r2125, %r1375;
	st.shared.u32 	[%r5+8192], %r2130;
	ld.shared.u32 	%r2133, [%r4+8272];
	bra.uni 	$L__BB1_64;
$L__BB1_63:
	ld.shared.u32 	%r1376, [%r3+80];
	ld.shared.u32 	%r2133, [%r3+8272];
	ld.shared.u32 	%r1377, [%r7+5120];
	add.s32 	%r1378, %r1377, %r1376;
	min.s32 	%r2132, %r2127, %r1378;
	st.shared.u32 	[%r5], %r2132;
	ld.shared.u32 	%r1379, [%r7+5248];
	add.s32 	%r1380, %r1379, %r1376;
	min.s32 	%r2131, %r2126, %r1380;
	st.shared.u32 	[%r5+128], %r2131;
	ld.shared.u32 	%r1381, [%r7+5120];
	add.s32 	%r1382, %r1381, %r2133;
	min.s32 	%r2130, %r2125, %r1382;
	st.shared.u32 	[%r5+8192], %r2130;
	ld.shared.u32 	%r2134, [%r7+5248];
$L__BB1_64:
	setp.eq.s32 	%p24, %r2, 0;
	add.s32 	%r1383, %r2134, %r2133;
	min.s32 	%r344, %r328, %r1383;
	@%p24 bra 	$L__BB1_66;
	ld.shared.u32 	%r1384, [%r8+5376];
	ld.shared.u32 	%r2139, [%r8+5504];
	ld.shared.u32 	%r1385, [%r4+84];
	add.s32 	%r1386, %r1385, %r1384;
	min.s32 	%r2137, %r2132, %r1386;
	st.shared.u32 	[%r5], %r2137;
	ld.shared.u32 	%r1387, [%r4+84];
	add.s32 	%r1388, %r1387, %r2139;
	min.s32 	%r2136, %r2131, %r1388;
	st.shared.u32 	[%r5+128], %r2136;
	ld.shared.u32 	%r1389, [%r4+8276];
	add.s32 	%r1390, %r1389, %r1384;
	min.s32 	%r2135, %r2130, %r1390;
	st.shared.u32 	[%r5+8192], %r2135;
	ld.shared.u32 	%r2138, [%r4+8276];
	bra.uni 	$L__BB1_67;
$L__BB1_66:
	ld.shared.u32 	%r1391, [%r3+84];
	ld.shared.u32 	%r2138, [%r3+8276];
	ld.shared.u32 	%r1392, [%r7+5376];
	add.s32 	%r1393, %r1392, %r1391;
	min.s32 	%r2137, %r2132, %r1393;
	st.shared.u32 	[%r5], %r2137;
	ld.shared.u32 	%r1394, [%r7+5504];
	add.s32 	%r1395, %r1394, %r1391;
	min.s32 	%r2136, %r2131, %r1395;
	st.shared.u32 	[%r5+128], %r2136;
	ld.shared.u32 	%r1396, [%r7+5376];
	add.s32 	%r1397, %r1396, %r2138;
	min.s32 	%r2135, %r2130, %r1397;
	st.shared.u32 	[%r5+8192], %r2135;
	ld.shared.u32 	%r2139, [%r7+5504];
$L__BB1_67:
	setp.eq.s32 	%p25, %r2, 0;
	add.s32 	%r1398, %r2139, %r2138;
	min.s32 	%r360, %r344, %r1398;
	@%p25 bra 	$L__BB1_69;
	ld.shared.u32 	%r1399, [%r8+5632];
	ld.shared.u32 	%r2144, [%r8+5760];
	ld.shared.u32 	%r1400, [%r4+88];
	add.s32 	%r1401, %r1400, %r1399;
	min.s32 	%r2142, %r2137, %r1401;
	st.shared.u32 	[%r5], %r2142;
	ld.shared.u32 	%r1402, [%r4+88];
	add.s32 	%r1403, %r1402, %r2144;
	min.s32 	%r2141, %r2136, %r1403;
	st.shared.u32 	[%r5+128], %r2141;
	ld.shared.u32 	%r1404, [%r4+8280];
	add.s32 	%r1405, %r1404, %r1399;
	min.s32 	%r2140, %r2135, %r1405;
	st.shared.u32 	[%r5+8192], %r2140;
	ld.shared.u32 	%r2143, [%r4+8280];
	bra.uni 	$L__BB1_70;
$L__BB1_69:
	ld.shared.u32 	%r1406, [%r3+88];
	ld.shared.u32 	%r2143, [%r3+8280];
	ld.shared.u32 	%r1407, [%r7+5632];
	add.s32 	%r1408, %r1407, %r1406;
	min.s32 	%r2142, %r2137, %r1408;
	st.shared.u32 	[%r5], %r2142;
	ld.shared.u32 	%r1409, [%r7+5760];
	add.s32 	%r1410, %r1409, %r1406;
	min.s32 	%r2141, %r2136, %r1410;
	st.shared.u32 	[%r5+128], %r2141;
	ld.shared.u32 	%r1411, [%r7+5632];
	add.s32 	%r1412, %r1411, %r2143;
	min.s32 	%r2140, %r2135, %r1412;
	st.shared.u32 	[%r5+8192], %r2140;
	ld.shared.u32 	%r2144, [%r7+5760];
$L__BB1_70:
	setp.eq.s32 	%p26, %r2, 0;
	add.s32 	%r1413, %r2144, %r2143;
	min.s32 	%r376, %r360, %r1413;
	st.shared.u32 	[%r5+8320], %r376;
	@%p26 bra 	$L__BB1_72;
	ld.shared.u32 	%r1414, [%r8+5888];
	ld.shared.u32 	%r2149, [%r8+6016];
	ld.shared.u32 	%r1415, [%r4+92];
	add.s32 	%r1416, %r1415, %r1414;
	min.s32 	%r2147, %r2142, %r1416;
	st.shared.u32 	[%r5], %r2147;
	ld.shared.u32 	%r1417, [%r4+92];
	add.s32 	%r1418, %r1417, %r2149;
	min.s32 	%r2146, %r2141, %r1418;
	st.shared.u32 	[%r5+128], %r2146;
	ld.shared.u32 	%r1419, [%r4+8284];
	add.s32 	%r1420, %r1419, %r1414;
	min.s32 	%r2145, %r2140, %r1420;
	st.shared.u32 	[%r5+8192], %r2145;
	ld.shared.u32 	%r2148, [%r4+8284];
	bra.uni 	$L__BB1_73;
$L__BB1_72:
	ld.shared.u32 	%r1421, [%r3+92];
	ld.shared.u32 	%r2148, [%r3+8284];
	ld.shared.u32 	%r1422, [%r7+5888];
	add.s32 	%r1423, %r1422, %r1421;
	min.s32 	%r2147, %r2142, %r1423;
	st.shared.u32 	[%r5], %r2147;
	ld.shared.u32 	%r1424, [%r7+6016];
	add.s32 	%r1425, %r1424, %r1421;
	min.s32 	%r2146, %r2141, %r1425;
	st.shared.u32 	[%r5+128], %r2146;
	ld.shared.u32 	%r1426, [%r7+5888];
	add.s32 	%r1427, %r1426, %r2148;
	min.s32 	%r2145, %r2140, %r1427;
	st.shared.u32 	[%r5+8192], %r2145;
	ld.shared.u32 	%r2149, [%r7+6016];
$L__BB1_73:
	setp.eq.s32 	%p27, %r2, 0;
	add.s32 	%r1428, %r2149, %r2148;
	min.s32 	%r392, %r376, %r1428;
	@%p27 bra 	$L__BB1_75;
	ld.shared.u32 	%r1429, [%r8+6144];
	ld.shared.u32 	%r2154, [%r8+6272];
	ld.shared.u32 	%r1430, [%r4+96];
	add.s32 	%r1431, %r1430, %r1429;
	min.s32 	%r2152, %r2147, %r1431;
	st.shared.u32 	[%r5], %r2152;
	ld.shared.u32 	%r1432, [%r4+96];
	add.s32 	%r1433, %r1432, %r2154;
	min.s32 	%r2151, %r2146, %r1433;
	st.shared.u32 	[%r5+128], %r2151;
	ld.shared.u32 	%r1434, [%r4+8288];
	add.s32 	%r1435, %r1434, %r1429;
	min.s32 	%r2150, %r2145, %r1435;
	st.shared.u32 	[%r5+8192], %r2150;
	ld.shared.u32 	%r2153, [%r4+8288];
	bra.uni 	$L__BB1_76;
$L__BB1_75:
	ld.shared.u32 	%r1436, [%r3+96];
	ld.shared.u32 	%r2153, [%r3+8288];
	ld.shared.u32 	%r1437, [%r7+6144];
	add.s32 	%r1438, %r1437, %r1436;
	min.s32 	%r2152, %r2147, %r1438;
	st.shared.u32 	[%r5], %r2152;
	ld.shared.u32 	%r1439, [%r7+6272];
	add.s32 	%r1440, %r1439, %r1436;
	min.s32 	%r2151, %r2146, %r1440;
	st.shared.u32 	[%r5+128], %r2151;
	ld.shared.u32 	%r1441, [%r7+6144];
	add.s32 	%r1442, %r1441, %r2153;
	min.s32 	%r2150, %r2145, %r1442;
	st.shared.u32 	[%r5+8192], %r2150;
	ld.shared.u32 	%r2154, [%r7+6272];
$L__BB1_76:
	setp.eq.s32 	%p28, %r2, 0;
	add.s32 	%r1443, %r2154, %r2153;
	min.s32 	%r408, %r392, %r1443;
	@%p28 bra 	$L__BB1_78;
	ld.shared.u32 	%r1444, [%r8+6400];
	ld.shared.u32 	%r2159, [%r8+6528];
	ld.shared.u32 	%r1445, [%r4+100];
	add.s32 	%r1446, %r1445, %r1444;
	min.s32 	%r2157, %r2152, %r1446;
	st.shared.u32 	[%r5], %r2157;
	ld.shared.u32 	%r1447, [%r4+100];
	add.s32 	%r1448, %r1447, %r2159;
	min.s32 	%r2156, %r2151, %r1448;
	st.shared.u32 	[%r5+128], %r2156;
	ld.shared.u32 	%r1449, [%r4+8292];
	add.s32 	%r1450, %r1449, %r1444;
	min.s32 	%r2155, %r2150, %r1450;
	st.shared.u32 	[%r5+8192], %r2155;
	ld.shared.u32 	%r2158, [%r4+8292];
	bra.uni 	$L__BB1_79;
$L__BB1_78:
	ld.shared.u32 	%r1451, [%r3+100];
	ld.shared.u32 	%r2158, [%r3+8292];
	ld.shared.u32 	%r1452, [%r7+6400];
	add.s32 	%r1453, %r1452, %r1451;
	min.s32 	%r2157, %r2152, %r1453;
	st.shared.u32 	[%r5], %r2157;
	ld.shared.u32 	%r1454, [%r7+6528];
	add.s32 	%r1455, %r1454, %r1451;
	min.s32 	%r2156, %r2151, %r1455;
	st.shared.u32 	[%r5+128], %r2156;
	ld.shared.u32 	%r1456, [%r7+6400];
	add.s32 	%r1457, %r1456, %r2158;
	min.s32 	%r2155, %r2150, %r1457;
	st.shared.u32 	[%r5+8192], %r2155;
	ld.shared.u32 	%r2159, [%r7+6528];
$L__BB1_79:
	setp.eq.s32 	%p29, %r2, 0;
	add.s32 	%r1458, %r2159, %r2158;
	min.s32 	%r424, %r408, %r1458;
	st.shared.u32 	[%r5+8320], %r424;
	@%p29 bra 	$L__BB1_81;
	ld.shared.u32 	%r1459, [%r8+6656];
	ld.shared.u32 	%r2164, [%r8+6784];
	ld.shared.u32 	%r1460, [%r4+104];
	add.s32 	%r1461, %r1460, %r1459;
	min.s32 	%r2162, %r2157, %r1461;
	st.shared.u32 	[%r5], %r2162;
	ld.shared.u32 	%r1462, [%r4+104];
	add.s32 	%r1463, %r1462, %r2164;
	min.s32 	%r2161, %r2156, %r1463;
	st.shared.u32 	[%r5+128], %r2161;
	ld.shared.u32 	%r1464, [%r4+8296];
	add.s32 	%r1465, %r1464, %r1459;
	min.s32 	%r2160, %r2155, %r1465;
	st.shared.u32 	[%r5+8192], %r2160;
	ld.shared.u32 	%r2163, [%r4+8296];
	bra.uni 	$L__BB1_82;
$L__BB1_81:
	ld.shared.u32 	%r1466, [%r3+104];
	ld.shared.u32 	%r2163, [%r3+8296];
	ld.shared.u32 	%r1467, [%r7+6656];
	add.s32 	%r1468, %r1467, %r1466;
	min.s32 	%r2162, %r2157, %r1468;
	st.shared.u32 	[%r5], %r2162;
	ld.shared.u32 	%r1469, [%r7+6784];
	add.s32 	%r1470, %r1469, %r1466;
	min.s32 	%r2161, %r2156, %r1470;
	st.shared.u32 	[%r5+128], %r2161;
	ld.shared.u32 	%r1471, [%r7+6656];
	add.s32 	%r1472, %r1471, %r2163;
	min.s32 	%r2160, %r2155, %r1472;
	st.shared.u32 	[%r5+8192], %r2160;
	ld.shared.u32 	%r2164, [%r7+6784];
$L__BB1_82:
	setp.eq.s32 	%p30, %r2, 0;
	add.s32 	%r1473, %r2164, %r2163;
	min.s32 	%r440, %r424, %r1473;
	@%p30 bra 	$L__BB1_84;
	ld.shared.u32 	%r1474, [%r8+6912];
	ld.shared.u32 	%r2169, [%r8+7040];
	ld.shared.u32 	%r1475, [%r4+108];
	add.s32 	%r1476, %r1475, %r1474;
	min.s32 	%r2167, %r2162, %r1476;
	st.shared.u32 	[%r5], %r2167;
	ld.shared.u32 	%r1477, [%r4+108];
	add.s32 	%r1478, %r1477, %r2169;
	min.s32 	%r2166, %r2161, %r1478;
	st.shared.u32 	[%r5+128], %r2166;
	ld.shared.u32 	%r1479, [%r4+8300];
	add.s32 	%r1480, %r1479, %r1474;
	min.s32 	%r2165, %r2160, %r1480;
	st.shared.u32 	[%r5+8192], %r2165;
	ld.shared.u32 	%r2168, [%r4+8300];
	bra.uni 	$L__BB1_85;
$L__BB1_84:
	ld.shared.u32 	%r1481, [%r3+108];
	ld.shared.u32 	%r2168, [%r3+8300];
	ld.shared.u32 	%r1482, [%r7+6912];
	add.s32 	%r1483, %r1482, %r1481;
	min.s32 	%r2167, %r2162, %r1483;
	st.shared.u32 	[%r5], %r2167;
	ld.shared.u32 	%r1484, [%r7+7040];
	add.s32 	%r1485, %r1484, %r1481;
	min.s32 	%r2166, %r2161, %r1485;
	st.shared.u32 	[%r5+128], %r2166;
	ld.shared.u32 	%r1486, [%r7+6912];
	add.s32 	%r1487, %r1486, %r2168;
	min.s32 	%r2165, %r2160, %r1487;
	st.shared.u32 	[%r5+8192], %r2165;
	ld.shared.u32 	%r2169, [%r7+7040];
$L__BB1_85:
	setp.eq.s32 	%p31, %r2, 0;
	add.s32 	%r1488, %r2169, %r2168;
	min.s32 	%r456, %r440, %r1488;
	@%p31 bra 	$L__BB1_87;
	ld.shared.u32 	%r1489, [%r8+7168];
	ld.shared.u32 	%r2174, [%r8+7296];
	ld.shared.u32 	%r1490, [%r4+112];
	add.s32 	%r1491, %r1490, %r1489;
	min.s32 	%r2172, %r2167, %r1491;
	st.shared.u32 	[%r5], %r2172;
	ld.shared.u32 	%r1492, [%r4+112];
	add.s32 	%r1493, %r1492, %r2174;
	min.s32 	%r2171, %r2166, %r1493;
	st.shared.u32 	[%r5+128], %r2171;
	ld.shared.u32 	%r1494, [%r4+8304];
	add.s32 	%r1495, %r1494, %r1489;
	min.s32 	%r2170, %r2165, %r1495;
	st.shared.u32 	[%r5+8192], %r2170;
	ld.shared.u32 	%r2173, [%r4+8304];
	bra.uni 	$L__BB1_88;
$L__BB1_87:
	ld.shared.u32 	%r1496, [%r3+112];
	ld.shared.u32 	%r2173, [%r3+8304];
	ld.shared.u32 	%r1497, [%r7+7168];
	add.s32 	%r1498, %r1497, %r1496;
	min.s32 	%r2172, %r2167, %r1498;
	st.shared.u32 	[%r5], %r2172;
	ld.shared.u32 	%r1499, [%r7+7296];
	add.s32 	%r1500, %r1499, %r1496;
	min.s32 	%r2171, %r2166, %r1500;
	st.shared.u32 	[%r5+128], %r2171;
	ld.shared.u32 	%r1501, [%r7+7168];
	add.s32 	%r1502, %r1501, %r2173;
	min.s32 	%r2170, %r2165, %r1502;
	st.shared.u32 	[%r5+8192], %r2170;
	ld.shared.u32 	%r2174, [%r7+7296];
$L__BB1_88:
	setp.eq.s32 	%p32, %r2, 0;
	add.s32 	%r1503, %r2174, %r2173;
	min.s32 	%r472, %r456, %r1503;
	st.shared.u32 	[%r5+8320], %r472;
	@%p32 bra 	$L__BB1_90;
	ld.shared.u32 	%r1504, [%r8+7424];
	ld.shared.u32 	%r2179, [%r8+7552];
	ld.shared.u32 	%r1505, [%r4+116];
	add.s32 	%r1506, %r1505, %r1504;
	min.s32 	%r2177, %r2172, %r1506;
	st.shared.u32 	[%r5], %r2177;
	ld.shared.u32 	%r1507, [%r4+116];
	add.s32 	%r1508, %r1507, %r2179;
	min.s32 	%r2176, %r2171, %r1508;
	st.shared.u32 	[%r5+128], %r2176;
	ld.shared.u32 	%r1509, [%r4+8308];
	add.s32 	%r1510, %r1509, %r1504;
	min.s32 	%r2175, %r2170, %r1510;
	st.shared.u32 	[%r5+8192], %r2175;
	ld.shared.u32 	%r2178, [%r4+8308];
	bra.uni 	$L__BB1_91;
$L__BB1_90:
	ld.shared.u32 	%r1511, [%r3+116];
	ld.shared.u32 	%r2178, [%r3+8308];
	ld.shared.u32 	%r1512, [%r7+7424];
	add.s32 	%r1513, %r1512, %r1511;
	min.s32 	%r2177, %r2172, %r1513;
	st.shared.u32 	[%r5], %r2177;
	ld.shared.u32 	%r1514, [%r7+7552];
	add.s32 	%r1515, %r1514, %r1511;
	min.s32 	%r2176, %r2171, %r1515;
	st.shared.u32 	[%r5+128], %r2176;
	ld.shared.u32 	%r1516, [%r7+7424];
	add.s32 	%r1517, %r1516, %r2178;
	min.s32 	%r2175, %r2170, %r1517;
	st.shared.u32 	[%r5+8192], %r2175;
	ld.shared.u32 	%r2179, [%r7+7552];
$L__BB1_91:
	setp.eq.s32 	%p33, %r2, 0;
	add.s32 	%r1518, %r2179, %r2178;
	min.s32 	%r488, %r472, %r1518;
	@%p33 bra 	$L__BB1_93;
	ld.shared.u32 	%r1519, [%r8+7680];
	ld.shared.u32 	%r2184, [%r8+7808];
	ld.shared.u32 	%r1520, [%r4+120];
	add.s32 	%r1521, %r1520, %r1519;
	min.s32 	%r2182, %r2177, %r1521;
	st.shared.u32 	[%r5], %r2182;
	ld.shared.u32 	%r1522, [%r4+120];
	add.s32 	%r1523, %r1522, %r2184;
	min.s32 	%r2181, %r2176, %r1523;
	st.shared.u32 	[%r5+128], %r2181;
	ld.shared.u32 	%r1524, [%r4+8312];
	add.s32 	%r1525, %r1524, %r1519;
	min.s32 	%r2180, %r2175, %r1525;
	st.shared.u32 	[%r5+8192], %r2180;
	ld.shared.u32 	%r2183, [%r4+8312];
	bra.uni 	$L__BB1_94;
$L__BB1_93:
	ld.shared.u32 	%r1526, [%r3+120];
	ld.shared.u32 	%r2183, [%r3+8312];
	ld.shared.u32 	%r1527, [%r7+7680];
	add.s32 	%r1528, %r1527, %r1526;
	min.s32 	%r2182, %r2177, %r1528;
	st.shared.u32 	[%r5], %r2182;
	ld.shared.u32 	%r1529, [%r7+7808];
	add.s32 	%r1530, %r1529, %r1526;
	min.s32 	%r2181, %r2176, %r1530;
	st.shared.u32 	[%r5+128], %r2181;
	ld.shared.u32 	%r1531, [%r7+7680];
	add.s32 	%r1532, %r1531, %r2183;
	min.s32 	%r2180, %r2175, %r1532;
	st.shared.u32 	[%r5+8192], %r2180;
	ld.shared.u32 	%r2184, [%r7+7808];
$L__BB1_94:
	setp.eq.s32 	%p34, %r2, 0;
	add.s32 	%r1533, %r2184, %r2183;
	min.s32 	%r504, %r488, %r1533;
	@%p34 bra 	$L__BB1_96;
	ld.shared.u32 	%r1534, [%r8+7936];
	ld.shared.u32 	%r2189, [%r8+8064];
	ld.shared.u32 	%r1535, [%r4+124];
	add.s32 	%r1536, %r1535, %r1534;
	min.s32 	%r2187, %r2182, %r1536;
	st.shared.u32 	[%r5], %r2187;
	ld.shared.u32 	%r1537, [%r4+124];
	add.s32 	%r1538, %r1537, %r2189;
	min.s32 	%r2186, %r2181, %r1538;
	st.shared.u32 	[%r5+128], %r2186;
	ld.shared.u32 	%r1539, [%r4+8316];
	add.s32 	%r1540, %r1539, %r1534;
	min.s32 	%r2185, %r2180, %r1540;
	st.shared.u32 	[%r5+8192], %r2185;
	ld.shared.u32 	%r2188, [%r4+8316];
	bra.uni 	$L__BB1_97;
$L__BB1_96:
	ld.shared.u32 	%r1541, [%r3+124];
	ld.shared.u32 	%r2188, [%r3+8316];
	ld.shared.u32 	%r1542, [%r7+7936];
	add.s32 	%r1543, %r1542, %r1541;
	min.s32 	%r2187, %r2182, %r1543;
	st.shared.u32 	[%r5], %r2187;
	ld.shared.u32 	%r1544, [%r7+8064];
	add.s32 	%r1545, %r1544, %r1541;
	min.s32 	%r2186, %r2181, %r1545;
	st.shared.u32 	[%r5+128], %r2186;
	ld.shared.u32 	%r1546, [%r7+7936];
	add.s32 	%r1547, %r1546, %r2188;
	min.s32 	%r2185, %r2180, %r1547;
	st.shared.u32 	[%r5+8192], %r2185;
	ld.shared.u32 	%r2189, [%r7+8064];
$L__BB1_97:
	setp.eq.s32 	%p35, %r2, 0;
	add.s32 	%r1548, %r2189, %r2188;
	min.s32 	%r520, %r504, %r1548;
	st.shared.u32 	[%r5+8320], %r520;
	@%p35 bra 	$L__BB1_99;
	ld.shared.u32 	%r1549, [%r8+8192];
	ld.shared.u32 	%r2194, [%r8+8320];
	ld.shared.u32 	%r1550, [%r4+128];
	add.s32 	%r1551, %r1550, %r1549;
	min.s32 	%r2192, %r2187, %r1551;
	st.shared.u32 	[%r5], %r2192;
	ld.shared.u32 	%r1552, [%r4+128];
	add.s32 	%r1553, %r1552, %r2194;
	min.s32 	%r2191, %r2186, %r1553;
	st.shared.u32 	[%r5+128], %r2191;
	ld.shared.u32 	%r1554, [%r4+8320];
	add.s32 	%r1555, %r1554, %r1549;
	min.s32 	%r2190, %r2185, %r1555;
	st.shared.u32 	[%r5+8192], %r2190;
	ld.shared.u32 	%r2193, [%r4+8320];
	bra.uni 	$L__BB1_100;
$L__BB1_99:
	ld.shared.u32 	%r1556, [%r3+128];
	ld.shared.u32 	%r2193, [%r3+8320];
	ld.shared.u32 	%r1557, [%r7+8192];
	add.s32 	%r1558, %r1557, %r1556;
	min.s32 	%r2192, %r2187, %r1558;
	st.shared.u32 	[%r5], %r2192;
	ld.shared.u32 	%r1559, [%r7+8320];
	add.s32 	%r1560, %r1559, %r1556;
	min.s32 	%r2191, %r2186, %r1560;
	st.shared.u32 	[%r5+128], %r2191;
	ld.shared.u32 	%r1561, [%r7+8192];
	add.s32 	%r1562, %r1561, %r2193;
	min.s32 	%r2190, %r2185, %r1562;
	st.shared.u32 	[%r5+8192], %r2190;
	ld.shared.u32 	%r2194, [%r7+8320];
$L__BB1_100:
	setp.eq.s32 	%p36, %r2, 0;
	add.s32 	%r1563, %r2194, %r2193;
	min.s32 	%r536, %r520, %r1563;
	st.shared.u32 	[%r5+8320], %r536;
	@%p36 bra 	$L__BB1_102;
	ld.shared.u32 	%r1564, [%r8+8448];
	ld.shared.u32 	%r2199, [%r8+8576];
	ld.shared.u32 	%r1565, [%r4+132];
	add.s32 	%r1566, %r1565, %r1564;
	min.s32 	%r2197, %r2192, %r1566;
	st.shared.u32 	[%r5], %r2197;
	ld.shared.u32 	%r1567, [%r4+132];
	add.s32 	%r1568, %r1567, %r2199;
	min.s32 	%r2196, %r2191, %r1568;
	st.shared.u32 	[%r5+128], %r2196;
	ld.shared.u32 	%r1569, [%r4+8324];
	add.s32 	%r1570, %r1569, %r1564;
	min.s32 	%r2195, %r2190, %r1570;
	st.shared.u32 	[%r5+8192], %r2195;
	ld.shared.u32 	%r2198, [%r4+8324];
	bra.uni 	$L__BB1_103;
$L__BB1_102:
	ld.shared.u32 	%r1571, [%r3+132];
	ld.shared.u32 	%r2198, [%r3+8324];
	ld.shared.u32 	%r1572, [%r7+8448];
	add.s32 	%r1573, %r1572, %r1571;
	min.s32 	%r2197, %r2192, %r1573;
	st.shared.u32 	[%r5], %r2197;
	ld.shared.u32 	%r1574, [%r7+8576];
	add.s32 	%r1575, %r1574, %r1571;
	min.s32 	%r2196, %r2191, %r1575;
	st.shared.u32 	[%r5+128], %r2196;
	ld.shared.u32 	%r1576, [%r7+8448];
	add.s32 	%r1577, %r1576, %r2198;
	min.s32 	%r2195, %r2190, %r1577;
	st.shared.u32 	[%r5+8192], %r2195;
	ld.shared.u32 	%r2199, [%r7+8576];
$L__BB1_103:
	setp.eq.s32 	%p37, %r2, 0;
	add.s32 	%r1578, %r2199, %r2198;
	min.s32 	%r552, %r536, %r1578;
	st.shared.u32 	[%r5+8320], %r552;
	@%p37 bra 	$L__BB1_105;
	ld.shared.u32 	%r1579, [%r8+8704];
	ld.shared.u32 	%r2204, [%r8+8832];
	ld.shared.u32 	%r1580, [%r4+136];
	add.s32 	%r1581, %r1580, %r1579;
	min.s32 	%r2202, %r2197, %r1581;
	st.shared.u32 	[%r5], %r2202;
	ld.shared.u32 	%r1582, [%r4+136];
	add.s32 	%r1583, %r1582, %r2204;
	min.s32 	%r2201, %r2196, %r1583;
	st.shared.u32 	[%r5+128], %r2201;
	ld.shared.u32 	%r1584, [%r4+8328];
	add.s32 	%r1585, %r1584, %r1579;
	min.s32 	%r2200, %r2195, %r1585;
	st.shared.u32 	[%r5+8192], %r2200;
	ld.shared.u32 	%r2203, [%r4+8328];
	bra.uni 	$L__BB1_106;
$L__BB1_105:
	ld.shared.u32 	%r1586, [%r3+136];
	ld.shared.u32 	%r2203, [%r3+8328];
	ld.shared.u32 	%r1587, [%r7+8704];
	add.s32 	%r1588, %r1587, %r1586;
	min.s32 	%r2202, %r2197, %r1588;
	st.shared.u32 	[%r5], %r2202;
	ld.shared.u32 	%r1589, [%r7+8832];
	add.s32 	%r1590, %r1589, %r1586;
	min.s32 	%r2201, %r2196, %r1590;
	st.shared.u32 	[%r5+128], %r2201;
	ld.shared.u32 	%r1591, [%r7+8704];
	add.s32 	%r1592, %r1591, %r2203;
	min.s32 	%r2200, %r2195, %r1592;
	st.shared.u32 	[%r5+8192], %r2200;
	ld.shared.u32 	%r2204, [%r7+8832];
$L__BB1_106:
	setp.eq.s32 	%p38, %r2, 0;
	add.s32 	%r1593, %r2204, %r2203;
	min.s32 	%r568, %r552, %r1593;
	st.shared.u32 	[%r5+8320], %r568;
	@%p38 bra 	$L__BB1_108;
	ld.shared.u32 	%r1594, [%r8+8960];
	ld.shared.u32 	%r2209, [%r8+9088];
	ld.shared.u32 	%r1595, [%r4+140];
	add.s32 	%r1596, %r1595, %r1594;
	min.s32 	%r2207, %r2202, %r1596;
	st.shared.u32 	[%r5], %r2207;
	ld.shared.u32 	%r1597, [%r4+140];
	add.s32 	%r1598, %r1597, %r2209;
	min.s32 	%r2206, %r2201, %r1598;
	st.shared.u32 	[%r5+128], %r2206;
	ld.shared.u32 	%r1599, [%r4+8332];
	add.s32 	%r1600, %r1599, %r1594;
	min.s32 	%r2205, %r2200, %r1600;
	st.shared.u32 	[%r5+8192], %r2205;
	ld.shared.u32 	%r2208, [%r4+8332];
	bra.uni 	$L__BB1_109;
$L__BB1_108:
	ld.shared.u32 	%r1601, [%r3+140];
	ld.shared.u32 	%r2208, [%r3+8332];
	ld.shared.u32 	%r1602, [%r7+8960];
	add.s32 	%r1603, %r1602, %r1601;
	min.s32 	%r2207, %r2202, %r1603;
	st.shared.u32 	[%r5], %r2207;
	ld.shared.u32 	%r1604, [%r7+9088];
	add.s32 	%r1605, %r1604, %r1601;
	min.s32 	%r2206, %r2201, %r1605;
	st.shared.u32 	[%r5+128], %r2206;
	ld.shared.u32 	%r1606, [%r7+8960];
	add.s32 	%r1607, %r1606, %r2208;
	min.s32 	%r2205, %r2200, %r1607;
	st.shared.u32 	[%r5+8192], %r2205;
	ld.shared.u32 	%r2209, [%r7+9088];
$L__BB1_109:
	setp.eq.s32 	%p39, %r2, 0;
	add.s32 	%r1608, %r2209, %r2208;
	min.s32 	%r584, %r568, %r1608;
	st.shared.u32 	[%r5+8320], %r584;
	@%p39 bra 	$L__BB1_111;
	ld.shared.u32 	%r1609, [%r8+9216];
	ld.shared.u32 	%r2214, [%r8+9344];
	ld.shared.u32 	%r1610, [%r4+144];
	add.s32 	%r1611, %r1610, %r1609;
	min.s32 	%r2212, %r2207, %r1611;
	st.shared.u32 	[%r5], %r2212;
	ld.shared.u32 	%r1612, [%r4+144];
	add.s32 	%r1613, %r1612, %r2214;
	min.s32 	%r2211, %r2206, %r1613;
	st.shared.u32 	[%r5+128], %r2211;
	ld.shared.u32 	%r1614, [%r4+8336];
	add.s32 	%r1615, %r1614, %r1609;
	min.s32 	%r2210, %r2205, %r1615;
	st.shared.u32 	[%r5+8192], %r2210;
	ld.shared.u32 	%r2213, [%r4+8336];
	bra.uni 	$L__BB1_112;
$L__BB1_111:
	ld.shared.u32 	%r1616, [%r3+144];
	ld.shared.u32 	%r2213, [%r3+8336];
	ld.shared.u32 	%r1617, [%r7+9216];
	add.s32 	%r1618, %r1617, %r1616;
	min.s32 	%r2212, %r2207, %r1618;
	st.shared.u32 	[%r5], %r2212;
	ld.shared.u32 	%r1619, [%r7+9344];
	add.s32 	%r1620, %r1619, %r1616;
	min.s32 	%r2211, %r2206, %r1620;
	st.shared.u32 	[%r5+128], %r2211;
	ld.shared.u32 	%r1621, [%r7+9216];
	add.s32 	%r1622, %r1621, %r2213;
	min.s32 	%r2210, %r2205, %r1622;
	st.shared.u32 	[%r5+8192], %r2210;
	ld.shared.u32 	%r2214, [%r7+9344];
$L__BB1_112:
	setp.eq.s32 	%p40, %r2, 0;
	add.s32 	%r1623, %r2214, %r2213;
	min.s32 	%r600, %r584, %r1623;
	st.shared.u32 	[%r5+8320], %r600;
	@%p40 bra 	$L__BB1_114;
	ld.shared.u32 	%r1624, [%r8+9472];
	ld.shared.u32 	%r2219, [%r8+9600];
	ld.shared.u32 	%r1625, [%r4+148];
	add.s32 	%r1626, %r1625, %r1624;
	min.s32 	%r2217, %r2212, %r1626;
	st.shared.u32 	[%r5], %r2217;
	ld.shared.u32 	%r1627, [%r4+148];
	add.s32 	%r1628, %r1627, %r2219;
	min.s32 	%r2216, %r2211, %r1628;
	st.shared.u32 	[%r5+128], %r2216;
	ld.shared.u32 	%r1629, [%r4+8340];
	add.s32 	%r1630, %r1629, %r1624;
	min.s32 	%r2215, %r2210, %r1630;
	st.shared.u32 	[%r5+8192], %r2215;
	ld.shared.u32 	%r2218, [%r4+8340];
	bra.uni 	$L__BB1_115;
$L__BB1_114:
	ld.shared.u32 	%r1631, [%r3+148];
	ld.shared.u32 	%r2218, [%r3+8340];
	ld.shared.u32 	%r1632, [%r7+9472];
	add.s32 	%r1633, %r1632, %r1631;
	min.s32 	%r2217, %r2212, %r1633;
	st.shared.u32 	[%r5], %r2217;
	ld.shared.u32 	%r1634, [%r7+9600];
	add.s32 	%r1635, %r1634, %r1631;
	min.s32 	%r2216, %r2211, %r1635;
	st.shared.u32 	[%r5+128], %r2216;
	ld.shared.u32 	%r1636, [%r7+9472];
	add.s32 	%r1637, %r1636, %r2218;
	min.s32 	%r2215, %r2210, %r1637;
	st.shared.u32 	[%r5+8192], %r2215;
	ld.shared.u32 	%r2219, [%r7+9600];
$L__BB1_115:
	setp.eq.s32 	%p41, %r2, 0;
	add.s32 	%r1638, %r2219, %r2218;
	min.s32 	%r616, %r600, %r1638;
	st.shared.u32 	[%r5+8320], %r616;
	@%p41 bra 	$L__BB1_117;
	ld.shared.u32 	%r1639, [%r8+9728];
	ld.shared.u32 	%r2224, [%r8+9856];
	ld.shared.u32 	%r1640, [%r4+152];
	add.s32 	%r1641, %r1640, %r1639;
	min.s32 	%r2222, %r2217, %r1641;
	st.shared.u32 	[%r5], %r2222;
	ld.shared.u32 	%r1642, [%r4+152];
	add.s32 	%r1643, %r1642, %r2224;
	min.s32 	%r2221, %r2216, %r1643;
	st.shared.u32 	[%r5+128], %r2221;
	ld.shared.u32 	%r1644, [%r4+8344];
	add.s32 	%r1645, %r1644, %r1639;
	min.s32 	%r2220, %r2215, %r1645;
	st.shared.u32 	[%r5+8192], %r2220;
	ld.shared.u32 	%r2223, [%r4+8344];
	bra.uni 	$L__BB1_118;
$L__BB1_117:
	ld.shared.u32 	%r1646, [%r3+152];
	ld.shared.u32 	%r2223, [%r3+8344];
	ld.shared.u32 	%r1647, [%r7+9728];
	add.s32 	%r1648, %r1647, %r1646;
	min.s32 	%r2222, %r2217, %r1648;
	st.shared.u32 	[%r5], %r2222;
	ld.shared.u32 	%r1649, [%r7+9856];
	add.s32 	%r1650, %r1649, %r1646;
	min.s32 	%r2221, %r2216, %r1650;
	st.shared.u32 	[%r5+128], %r2221;
	ld.shared.u32 	%r1651, [%r7+9728];
	add.s32 	%r1652, %r1651, %r2223;
	min.s32 	%r2220, %r2215, %r1652;
	st.shared.u32 	[%r5+8192], %r2220;
	ld.shared.u32 	%r2224, [%r7+9856];
$L__BB1_118:
	setp.eq.s32 	%p42, %r2, 0;
	add.s32 	%r1653, %r2224, %r2223;
	min.s32 	%r632, %r616, %r1653;
	st.shared.u32 	[%r5+8320], %r632;
	@%p42 bra 	$L__BB1_120;
	ld.shared.u32 	%r1654, [%r8+9984];
	ld.shared.u32 	%r2229, [%r8+10112];
	ld.shared.u32 	%r1655, [%r4+156];
	add.s32 	%r1656, %r1655, %r1654;
	min.s32 	%r2227, %r2222, %r1656;
	st.shared.u32 	[%r5], %r2227;
	ld.shared.u32 	%r1657, [%r4+156];
	add.s32 	%r1658, %r1657, %r2229;
	min.s32 	%r2226, %r2221, %r1658;
	st.shared.u32 	[%r5+128], %r2226;
	ld.shared.u32 	%r1659, [%r4+8348];
	add.s32 	%r1660, %r1659, %r1654;
	min.s32 	%r2225, %r2220, %r1660;
	st.shared.u32 	[%r5+8192], %r2225;
	ld.shared.u32 	%r2228, [%r4+8348];
	bra.uni 	$L__BB1_121;
$L__BB1_120:
	ld.shared.u32 	%r1661, [%r3+156];
	ld.shared.u32 	%r2228, [%r3+8348];
	ld.shared.u32 	%r1662, [%r7+9984];
	add.s32 	%r1663, %r1662, %r1661;
	min.s32 	%r2227, %r2222, %r1663;
	st.shared.u32 	[%r5], %r2227;
	ld.shared.u32 	%r1664, [%r7+10112];
	add.s32 	%r1665, %r1664, %r1661;
	min.s32 	%r2226, %r2221, %r1665;
	st.shared.u32 	[%r5+128], %r2226;
	ld.shared.u32 	%r1666, [%r7+9984];
	add.s32 	%r1667, %r1666, %r2228;
	min.s32 	%r2225, %r2220, %r1667;
	st.shared.u32 	[%r5+8192], %r2225;
	ld.shared.u32 	%r2229, [%r7+10112];
$L__BB1_121:
	setp.eq.s32 	%p43, %r2, 0;
	add.s32 	%r1668, %r2229, %r2228;
	min.s32 	%r648, %r632, %r1668;
	st.shared.u32 	[%r5+8320], %r648;
	@%p43 bra 	$L__BB1_123;
	ld.shared.u32 	%r1669, [%r8+10240];
	ld.shared.u32 	%r2234, [%r8+10368];
	ld.shared.u32 	%r1670, [%r4+160];
	add.s32 	%r1671, %r1670, %r1669;
	min.s32 	%r2232, %r2227, %r1671;
	st.shared.u32 	[%r5], %r2232;
	ld.shared.u32 	%r1672, [%r4+160];
	add.s32 	%r1673, %r1672, %r2234;
	min.s32 	%r2231, %r2226, %r1673;
	st.shared.u32 	[%r5+128], %r2231;
	ld.shared.u32 	%r1674, [%r4+8352];
	add.s32 	%r1675, %r1674, %r1669;
	min.s32 	%r2230, %r2225, %r1675;
	st.shared.u32 	[%r5+8192], %r2230;
	ld.shared.u32 	%r2233, [%r4+8352];
	bra.uni 	$L__BB1_124;
$L__BB1_123:
	ld.shared.u32 	%r1676, [%r3+160];
	ld.shared.u32 	%r2233, [%r3+8352];
	ld.shared.u32 	%r1677, [%r7+10240];
	add.s32 	%r1678, %r1677, %r1676;
	min.s32 	%r2232, %r2227, %r1678;
	st.shared.u32 	[%r5], %r2232;
	ld.shared.u32 	%r1679, [%r7+10368];
	add.s32 	%r1680, %r1679, %r1676;
	min.s32 	%r2231, %r2226, %r1680;
	st.shared.u32 	[%r5+128], %r2231;
	ld.shared.u32 	%r1681, [%r7+10240];
	add.s32 	%r1682, %r1681, %r2233;
	min.s32 	%r2230, %r2225, %r1682;
	st.shared.u32 	[%r5+8192], %r2230;
	ld.shared.u32 	%r2234, [%r7+10368];
$L__BB1_124:
	setp.eq.s32 	%p44, %r2, 0;
	add.s32 	%r1683, %r2234, %r2233;
	min.s32 	%r664, %r648, %r1683;
	st.shared.u32 	[%r5+8320], %r664;
	@%p44 bra 	$L__BB1_126;
	ld.shared.u32 	%r1684, [%r8+10496];
	ld.shared.u32 	%r2239, [%r8+10624];
	ld.shared.u32 	%r1685, [%r4+164];
	add.s32 	%r1686, %r1685, %r1684;
	min.s32 	%r2237, %r2232, %r1686;
	st.shared.u32 	[%r5], %r2237;
	ld.shared.u32 	%r1687, [%r4+164];
	add.s32 	%r1688, %r1687, %r2239;
	min.s32 	%r2236, %r2231, %r1688;
	st.shared.u32 	[%r5+128], %r2236;
	ld.shared.u32 	%r1689, [%r4+8356];
	add.s32 	%r1690, %r1689, %r1684;
	min.s32 	%r2235, %r2230, %r1690;
	st.shared.u32 	[%r5+8192], %r2235;
	ld.shared.u32 	%r2238, [%r4+8356];
	bra.uni 	$L__BB1_127;
$L__BB1_126:
	ld.shared.u32 	%r1691, [%r3+164];
	ld.shared.u32 	%r2238, [%r3+8356];
	ld.shared.u32 	%r1692, [%r7+10496];
	add.s32 	%r1693, %r1692, %r1691;
	min.s32 	%r2237, %r2232, %r1693;
	st.shared.u32 	[%r5], %r2237;
	ld.shared.u32 	%r1694, [%r7+10624];
	add.s32 	%r1695, %r1694, %r1691;
	min.s32 	%r2236, %r2231, %r1695;
	st.shared.u32 	[%r5+128], %r2236;
	ld.shared.u32 	%r1696, [%r7+10496];
	add.s32 	%r1697, %r1696, %r2238;
	min.s32 	%r2235, %r2230, %r1697;
	st.shared.u32 	[%r5+8192], %r2235;
	ld.shared.u32 	%r2239, [%r7+10624];
$L__BB1_127:
	setp.eq.s32 	%p45, %r2, 0;
	add.s32 	%r1698, %r2239, %r2238;
	min.s32 	%r680, %r664, %r1698;
	st.shared.u32 	[%r5+8320], %r680;
	@%p45 bra 	$L__BB1_129;
	ld.shared.u32 	%r1699, [%r8+10752];
	ld.shared.u32 	%r2244, [%r8+10880];
	ld.shared.u32 	%r1700, [%r4+168];
	add.s32 	%r1701, %r1700, %r1699;
	min.s32 	%r2242, %r2237, %r1701;
	st.shared.u32 	[%r5], %r2242;
	ld.shared.u32 	%r1702, [%r4+168];
	add.s32 	%r1703, %r1702, %r2244;
	min.s32 	%r2241, %r2236, %r1703;
	st.shared.u32 	[%r5+128], %r2241;
	ld.shared.u32 	%r1704, [%r4+8360];
	add.s32 	%r1705, %r1704, %r1699;
	min.s32 	%r2240, %r2235, %r1705;
	st.shared.u32 	[%r5+8192], %r2240;
	ld.shared.u32 	%r2243, [%r4+8360];
	bra.uni 	$L__BB1_130;
$L__BB1_129:
	ld.shared.u32 	%r1706, [%r3+168];
	ld.shared.u32 	%r2243, [%r3+8360];
	ld.shared.u32 	%r1707, [%r7+10752];
	add.s32 	%r1708, %r1707, %r1706;
	min.s32 	%r2242, %r2237, %r1708;
	st.shared.u32 	[%r5], %r2242;
	ld.shared.u32 	%r1709, [%r7+10880];
	add.s32 	%r1710, %r1709, %r1706;
	min.s32 	%r2241, %r2236, %r1710;
	st.shared.u32 	[%r5+128], %r2241;
	ld.shared.u32 	%r1711, [%r7+10752];
	add.s32 	%r1712, %r1711, %r2243;
	min.s32 	%r2240, %r2235, %r1712;
	st.shared.u32 	[%r5+8192], %r2240;
	ld.shared.u32 	%r2244, [%r7+10880];
$L__BB1_130:
	setp.eq.s32 	%p46, %r2, 0;
	add.s32 	%r1713, %r2244, %r2243;
	min.s32 	%r696, %r680, %r1713;
	st.shared.u32 	[%r5+8320], %r696;
	@%p46 bra 	$L__BB1_132;
	ld.shared.u32 	%r1714, [%r8+11008];
	ld.shared.u32 	%r2249, [%r8+11136];
	ld.shared.u32 	%r1715, [%r4+172];
	add.s32 	%r1716, %r1715, %r1714;
	min.s32 	%r2247, %r2242, %r1716;
	st.shared.u32 	[%r5], %r2247;
	ld.shared.u32 	%r1717, [%r4+172];
	add.s32 	%r1718, %r1717, %r2249;
	min.s32 	%r2246, %r2241, %r1718;
	st.shared.u32 	[%r5+128], %r2246;
	ld.shared.u32 	%r1719, [%r4+8364];
	add.s32 	%r1720, %r1719, %r1714;
	min.s32 	%r2245, %r2240, %r1720;
	st.shared.u32 	[%r5+8192], %r2245;
	ld.shared.u32 	%r2248, [%r4+8364];
	bra.uni 	$L__BB1_133;
$L__BB1_132:
	ld.shared.u32 	%r1721, [%r3+172];
	ld.shared.u32 	%r2248, [%r3+8364];
	ld.shared.u32 	%r1722, [%r7+11008];
	add.s32 	%r1723, %r1722, %r1721;
	min.s32 	%r2247, %r2242, %r1723;
	st.shared.u32 	[%r5], %r2247;
	ld.shared.u32 	%r1724, [%r7+11136];
	add.s32 	%r1725, %r1724, %r1721;
	min.s32 	%r2246, %r2241, %r1725;
	st.shared.u32 	[%r5+128], %r2246;
	ld.shared.u32 	%r1726, [%r7+11008];
	add.s32 	%r1727, %r1726, %r2248;
	min.s32 	%r2245, %r2240, %r1727;
	st.shared.u32 	[%r5+8192], %r2245;
	ld.shared.u32 	%r2249, [%r7+11136];
$L__BB1_133:
	setp.eq.s32 	%p47, %r2, 0;
	add.s32 	%r1728, %r2249, %r2248;
	min.s32 	%r712, %r696, %r1728;
	st.shared.u32 	[%r5+8320], %r712;
	@%p47 bra 	$L__BB1_135;
	ld.shared.u32 	%r1729, [%r8+11264];
	ld.shared.u32 	%r2254, [%r8+11392];
	ld.shared.u32 	%r1730, [%r4+176];
	add.s32 	%r1731, %r1730, %r1729;
	min.s32 	%r2252, %r2247, %r1731;
	st.shared.u32 	[%r5], %r2252;
	ld.shared.u32 	%r1732, [%r4+176];
	add.s32 	%r1733, %r1732, %r2254;
	min.s32 	%r2251, %r2246, %r1733;
	st.shared.u32 	[%r5+128], %r2251;
	ld.shared.u32 	%r1734, [%r4+8368];
	add.s32 	%r1735, %r1734, %r1729;
	min.s32 	%r2250, %r2245, %r1735;
	st.shared.u32 	[%r5+8192], %r2250;
	ld.shared.u32 	%r2253, [%r4+8368];
	bra.uni 	$L__BB1_136;
$L__BB1_135:
	ld.shared.u32 	%r1736, [%r3+176];
	ld.shared.u32 	%r2253, [%r3+8368];
	ld.shared.u32 	%r1737, [%r7+11264];
	add.s32 	%r1738, %r1737, %r1736;
	min.s32 	%r2252, %r2247, %r1738;
	st.shared.u32 	[%r5], %r2252;
	ld.shared.u32 	%r1739, [%r7+11392];
	add.s32 	%r1740, %r1739, %r1736;
	min.s32 	%r2251, %r2246, %r1740;
	st.shared.u32 	[%r5+128], %r2251;
	ld.shared.u32 	%r1741, [%r7+11264];
	add.s32 	%r1742, %r1741, %r2253;
	min.s32 	%r2250, %r2245, %r1742;
	st.shared.u32 	[%r5+8192], %r2250;
	ld.shared.u32 	%r2254, [%r7+11392];
$L__BB1_136:
	setp.eq.s32 	%p48, %r2, 0;
	add.s32 	%r1743, %r2254, %r2253;
	min.s32 	%r728, %r712, %r1743;
	st.shared.u32 	[%r5+8320], %r728;
	@%p48 bra 	$L__BB1_138;
	ld.shared.u32 	%r1744, [%r8+11520];
	ld.shared.u32 	%r2259, [%r8+11648];
	ld.shared.u32 	%r1745, [%r4+180];
	add.s32 	%r1746, %r1745, %r1744;
	min.s32 	%r2257, %r2252, %r1746;
	st.shared.u32 	[%r5], %r2257;
	ld.shared.u32 	%r1747, [%r4+180];
	add.s32 	%r1748, %r1747, %r2259;
	min.s32 	%r2256, %r2251, %r1748;
	st.shared.u32 	[%r5+128], %r2256;
	ld.shared.u32 	%r1749, [%r4+8372];
	add.s32 	%r1750, %r1749, %r1744;
	min.s32 	%r2255, %r2250, %r1750;
	st.shared.u32 	[%r5+8192], %r2255;
	ld.shared.u32 	%r2258, [%r4+8372];
	bra.uni 	$L__BB1_139;
$L__BB1_138:
	ld.shared.u32 	%r1751, [%r3+180];
	ld.shared.u32 	%r2258, [%r3+8372];
	ld.shared.u32 	%r1752, [%r7+11520];
	add.s32 	%r1753, %r1752, %r1751;
	min.s32 	%r2257, %r2252, %r1753;
	st.shared.u32 	[%r5], %r2257;
	ld.shared.u32 	%r1754, [%r7+11648];
	add.s32 	%r1755, %r1754, %r1751;
	min.s32 	%r2256, %r2251, %r1755;
	st.shared.u32 	[%r5+128], %r2256;
	ld.shared.u32 	%r1756, [%r7+11520];
	add.s32 	%r1757, %r1756, %r2258;
	min.s32 	%r2255, %r2250, %r1757;
	st.shared.u32 	[%r5+8192], %r2255;
	ld.shared.u32 	%r2259, [%r7+11648];
$L__BB1_139:
	setp.eq.s32 	%p49, %r2, 0;
	add.s32 	%r1758, %r2259, %r2258;
	min.s32 	%r744, %r728, %r1758;
	st.shared.u32 	[%r5+8320], %r744;
	@%p49 bra 	$L__BB1_141;
	ld.shared.u32 	%r1759, [%r8+11776];
	ld.shared.u32 	%r2264, [%r8+11904];
	ld.shared.u32 	%r1760, [%r4+184];
	add.s32 	%r1761, %r1760, %r1759;
	min.s32 	%r2262, %r2257, %r1761;
	st.shared.u32 	[%r5], %r2262;
	ld.shared.u32 	%r1762, [%r4+184];
	add.s32 	%r1763, %r1762, %r2264;
	min.s32 	%r2261, %r2256, %r1763;
	st.shared.u32 	[%r5+128], %r2261;
	ld.shared.u32 	%r1764, [%r4+8376];
	add.s32 	%r1765, %r1764, %r1759;
	min.s32 	%r2260, %r2255, %r1765;
	st.shared.u32 	[%r5+8192], %r2260;
	ld.shared.u32 	%r2263, [%r4+8376];
	bra.uni 	$L__BB1_142;
$L__BB1_141:
	ld.shared.u32 	%r1766, [%r3+184];
	ld.shared.u32 	%r2263, [%r3+8376];
	ld.shared.u32 	%r1767, [%r7+11776];
	add.s32 	%r1768, %r1767, %r1766;
	min.s32 	%r2262, %r2257, %r1768;
	st.shared.u32 	[%r5], %r2262;
	ld.shared.u32 	%r1769, [%r7+11904];
	add.s32 	%r1770, %r1769, %r1766;
	min.s32 	%r2261, %r2256, %r1770;
	st.shared.u32 	[%r5+128], %r2261;
	ld.shared.u32 	%r1771, [%r7+11776];
	add.s32 	%r1772, %r1771, %r2263;
	min.s32 	%r2260, %r2255, %r1772;
	st.shared.u32 	[%r5+8192], %r2260;
	ld.shared.u32 	%r2264, [%r7+11904];
$L__BB1_142:
	setp.eq.s32 	%p50, %r2, 0;
	add.s32 	%r1773, %r2264, %r2263;
	min.s32 	%r760, %r744, %r1773;
	st.shared.u32 	[%r5+8320], %r760;
	@%p50 bra 	$L__BB1_144;
	ld.shared.u32 	%r1774, [%r8+12032];
	ld.shared.u32 	%r2269, [%r8+12160];
	ld.shared.u32 	%r1775, [%r4+188];
	add.s32 	%r1776, %r1775, %r1774;
	min.s32 	%r2267, %r2262, %r1776;
	st.shared.u32 	[%r5], %r2267;
	ld.shared.u32 	%r1777, [%r4+188];
	add.s32 	%r1778, %r1777, %r2269;
	min.s32 	%r2266, %r2261, %r1778;
	st.shared.u32 	[%r5+128], %r2266;
	ld.shared.u32 	%r1779, [%r4+8380];
	add.s32 	%r1780, %r1779, %r1774;
	min.s32 	%r2265, %r2260, %r1780;
	st.shared.u32 	[%r5+8192], %r2265;
	ld.shared.u32 	%r2268, [%r4+8380];
	bra.uni 	$L__BB1_145;
$L__BB1_144:
	ld.shared.u32 	%r1781, [%r3+188];
	ld.shared.u32 	%r2268, [%r3+8380];
	ld.shared.u32 	%r1782, [%r7+12032];
	add.s32 	%r1783, %r1782, %r1781;
	min.s32 	%r2267, %r2262, %r1783;
	st.shared.u32 	[%r5], %r2267;
	ld.shared.u32 	%r1784, [%r7+12160];
	add.s32 	%r1785, %r1784, %r1781;
	min.s32 	%r2266, %r2261, %r1785;
	st.shared.u32 	[%r5+128], %r2266;
	ld.shared.u32 	%r1786, [%r7+12032];
	add.s32 	%r1787, %r1786, %r2268;
	min.s32 	%r2265, %r2260, %r1787;
	st.shared.u32 	[%r5+8192], %r2265;
	ld.shared.u32 	%r2269, [%r7+12160];
$L__BB1_145:
	setp.eq.s32 	%p51, %r2, 0;
	add.s32 	%r1788, %r2269, %r2268;
	min.s32 	%r776, %r760, %r1788;
	st.shared.u32 	[%r5+8320], %r776;
	@%p51 bra 	$L__BB1_147;
	ld.shared.u32 	%r1789, [%r8+12288];
	ld.shared.u32 	%r2274, [%r8+12416];
	ld.shared.u32 	%r1790, [%r4+192];
	add.s32 	%r1791, %r1790, %r1789;
	min.s32 	%r2272, %r2267, %r1791;
	st.shared.u32 	[%r5], %r2272;
	ld.shared.u32 	%r1792, [%r4+192];
	add.s32 	%r1793, %r1792, %r2274;
	min.s32 	%r2271, %r2266, %r1793;
	st.shared.u32 	[%r5+128], %r2271;
	ld.shared.u32 	%r1794, [%r4+8384];
	add.s32 	%r1795, %r1794, %r1789;
	min.s32 	%r2270, %r2265, %r1795;
	st.shared.u32 	[%r5+8192], %r2270;
	ld.shared.u32 	%r2273, [%r4+8384];
	bra.uni 	$L__BB1_148;
$L__BB1_147:
	ld.shared.u32 	%r1796, [%r3+192];
	ld.shared.u32 	%r2273, [%r3+8384];
	ld.shared.u32 	%r1797, [%r7+12288];
	add.s32 	%r1798, %r1797, %r1796;
	min.s32 	%r2272, %r2267, %r1798;
	st.shared.u32 	[%r5], %r2272;
	ld.shared.u32 	%r1799, [%r7+12416];
	add.s32 	%r1800, %r1799, %r1796;
	min.s32 	%r2271, %r2266, %r1800;
	st.shared.u32 	[%r5+128], %r2271;
	ld.shared.u32 	%r1801, [%r7+12288];
	add.s32 	%r1802, %r1801, %r2273;
	min.s32 	%r2270, %r2265, %r1802;
	st.shared.u32 	[%r5+8192], %r2270;
	ld.shared.u32 	%r2274, [%r7+12416];
$L__BB1_148:
	setp.eq.s32 	%p52, %r2, 0;
	add.s32 	%r1803, %r2274, %r2273;
	min.s32 	%r792, %r776, %r1803;
	st.shared.u32 	[%r5+8320], %r792;
	@%p52 bra 	$L__BB1_150;
	ld.shared.u32 	%r1804, [%r8+12544];
	ld.shared.u32 	%r2279, [%r8+12672];
	ld.shared.u32 	%r1805, [%r4+196];
	add.s32 	%r1806, %r1805, %r1804;
	min.s32 	%r2277, %r2272, %r1806;
	st.shared.u32 	[%r5], %r2277;
	ld.shared.u32 	%r1807, [%r4+196];
	add.s32 	%r1808, %r1807, %r2279;
	min.s32 	%r2276, %r2271, %r1808;
	st.shared.u32 	[%r5+128], %r2276;
	ld.shared.u32 	%r1809, [%r4+8388];
	add.s32 	%r1810, %r1809, %r1804;
	min.s32 	%r2275, %r2270, %r1810;
	st.shared.u32 	[%r5+8192], %r2275;
	ld.shared.u32 	%r2278, [%r4+8388];
	bra.uni 	$L__BB1_151;
$L__BB1_150:
	ld.shared.u32 	%r1811, [%r3+196];
	ld.shared.u32 	%r2278, [%r3+8388];
	ld.shared.u32 	%r1812, [%r7+12544];
	add.s32 	%r1813, %r1812, %r1811;
	min.s32 	%r2277, %r2272, %r1813;
	st.shared.u32 	[%r5], %r2277;
	ld.shared.u32 	%r1814, [%r7+12672];
	add.s32 	%r1815, %r1814, %r1811;
	min.s32 	%r2276, %r2271, %r1815;
	st.shared.u32 	[%r5+128], %r2276;
	ld.shared.u32 	%r1816, [%r7+12544];
	add.s32 	%r1817, %r1816, %r2278;
	min.s32 	%r2275, %r2270, %r1817;
	st.shared.u32 	[%r5+8192], %r2275;
	ld.shared.u32 	%r2279, [%r7+12672];
$L__BB1_151:
	setp.eq.s32 	%p53, %r2, 0;
	add.s32 	%r1818, %r2279, %r2278;
	min.s32 	%r808, %r792, %r1818;
	st.shared.u32 	[%r5+8320], %r808;
	@%p53 bra 	$L__BB1_153;
	ld.shared.u32 	%r1819, [%r8+12800];
	ld.shared.u32 	%r2284, [%r8+12928];
	ld.shared.u32 	%r1820, [%r4+200];
	add.s32 	%r1821, %r1820, %r1819;
	min.s32 	%r2282, %r2277, %r1821;
	st.shared.u32 	[%r5], %r2282;
	ld.shared.u32 	%r1822, [%r4+200];
	add.s32 	%r1823, %r1822, %r2284;
	min.s32 	%r2281, %r2276, %r1823;
	st.shared.u32 	[%r5+128], %r2281;
	ld.shared.u32 	%r1824, [%r4+8392];
	add.s32 	%r1825, %r1824, %r1819;
	min.s32 	%r2280, %r2275, %r1825;
	st.shared.u32 	[%r5+8192], %r2280;
	ld.shared.u32 	%r2283, [%r4+8392];
	bra.uni 	$L__BB1_154;
$L__BB1_153:
	ld.shared.u32 	%r1826, [%r3+200];
	ld.shared.u32 	%r2283, [%r3+8392];
	ld.shared.u32 	%r1827, [%r7+12800];
	add.s32 	%r1828, %r1827, %r1826;
	min.s32 	%r2282, %r2277, %r1828;
	st.shared.u32 	[%r5], %r2282;
	ld.shared.u32 	%r1829, [%r7+12928];
	add.s32 	%r1830, %r1829, %r1826;
	min.s32 	%r2281, %r2276, %r1830;
	st.shared.u32 	[%r5+128], %r2281;
	ld.shared.u32 	%r1831, [%r7+12800];
	add.s32 	%r1832, %r1831, %r2283;
	min.s32 	%r2280, %r2275, %r1832;
	st.shared.u32 	[%r5+8192], %r2280;
	ld.shared.u32 	%r2284, [%r7+12928];
$L__BB1_154:
	setp.eq.s32 	%p54, %r2, 0;
	add.s32 	%r1833, %r2284, %r2283;
	min.s32 	%r824, %r808, %r1833;
	st.shared.u32 	[%r5+8320], %r824;
	@%p54 bra 	$L__BB1_156;
	ld.shared.u32 	%r1834, [%r8+13056];
	ld.shared.u32 	%r2289, [%r8+13184];
	ld.shared.u32 	%r1835, [%r4+204];
	add.s32 	%r1836, %r1835, %r1834;
	min.s32 	%r2287, %r2282, %r1836;
	st.shared.u32 	[%r5], %r2287;
	ld.shared.u32 	%r1837, [%r4+204];
	add.s32 	%r1838, %r1837, %r2289;
	min.s32 	%r2286, %r2281, %r1838;
	st.shared.u32 	[%r5+128], %r2286;
	ld.shared.u32 	%r1839, [%r4+8396];
	add.s32 	%r1840, %r1839, %r1834;
	min.s32 	%r2285, %r2280, %r1840;
	st.shared.u32 	[%r5+8192], %r2285;
	ld.shared.u32 	%r2288, [%r4+8396];
	bra.uni 	$L__BB1_157;
$L__BB1_156:
	ld.shared.u32 	%r1841, [%r3+204];
	ld.shared.u32 	%r2288, [%r3+8396];
	ld.shared.u32 	%r1842, [%r7+13056];
	add.s32 	%r1843, %r1842, %r1841;
	min.s32 	%r2287, %r2282, %r1843;
	st.shared.u32 	[%r5], %r2287;
	ld.shared.u32 	%r1844, [%r7+13184];
	add.s32 	%r1845, %r1844, %r1841;
	min.s32 	%r2286, %r2281, %r1845;
	st.shared.u32 	[%r5+128], %r2286;
	ld.shared.u32 	%r1846, [%r7+13056];
	add.s32 	%r1847, %r1846, %r2288;
	min.s32 	%r2285, %r2280, %r1847;
	st.shared.u32 	[%r5+8192], %r2285;
	ld.shared.u32 	%r2289, [%r7+13184];
$L__BB1_157:
	setp.eq.s32 	%p55, %r2, 0;
	add.s32 	%r1848, %r2289, %r2288;
	min.s32 	%r840, %r824, %r1848;
	st.shared.u32 	[%r5+8320], %r840;
	@%p55 bra 	$L__BB1_159;
	ld.shared.u32 	%r1849, [%r8+13312];
	ld.shared.u32 	%r2294, [%r8+13440];
	ld.shared.u32 	%r1850, [%r4+208];
	add.s32 	%r1851, %r1850, %r1849;
	min.s32 	%r2292, %r2287, %r1851;
	st.shared.u32 	[%r5], %r2292;
	ld.shared.u32 	%r1852, [%r4+208];
	add.s32 	%r1853, %r1852, %r2294;
	min.s32 	%r2291, %r2286, %r1853;
	st.shared.u32 	[%r5+128], %r2291;
	ld.shared.u32 	%r1854, [%r4+8400];
	add.s32 	%r1855, %r1854, %r1849;
	min.s32 	%r2290, %r2285, %r1855;
	st.shared.u32 	[%r5+8192], %r2290;
	ld.shared.u32 	%r2293, [%r4+8400];
	bra.uni 	$L__BB1_160;
$L__BB1_159:
	ld.shared.u32 	%r1856, [%r3+208];
	ld.shared.u32 	%r2293, [%r3+8400];
	ld.shared.u32 	%r1857, [%r7+13312];
	add.s32 	%r1858, %r1857, %r1856;
	min.s32 	%r2292, %r2287, %r1858;
	st.shared.u32 	[%r5], %r2292;
	ld.shared.u32 	%r1859, [%r7+13440];
	add.s32 	%r1860, %r1859, %r1856;
	min.s32 	%r2291, %r2286, %r1860;
	st.shared.u32 	[%r5+128], %r2291;
	ld.shared.u32 	%r1861, [%r7+13312];
	add.s32 	%r1862, %r1861, %r2293;
	min.s32 	%r2290, %r2285, %r1862;
	st.shared.u32 	[%r5+8192], %r2290;
	ld.shared.u32 	%r2294, [%r7+13440];
$L__BB1_160:
	setp.eq.s32 	%p56, %r2, 0;
	add.s32 	%r1863, %r2294, %r2293;
	min.s32 	%r856, %r840, %r1863;
	st.shared.u32 	[%r5+8320], %r856;
	@%p56 bra 	$L__BB1_162;
	ld.shared.u32 	%r1864, [%r8+13568];
	ld.shared.u32 	%r2299, [%r8+13696];
	ld.shared.u32 	%r1865, [%r4+212];
	add.s32 	%r1866, %r1865, %r1864;
	min.s32 	%r2297, %r2292, %r1866;
	st.shared.u32 	[%r5], %r2297;
	ld.shared.u32 	%r1867, [%r4+212];
	add.s32 	%r1868, %r1867, %r2299;
	min.s32 	%r2296, %r2291, %r1868;
	st.shared.u32 	[%r5+128], %r2296;
	ld.shared.u32 	%r1869, [%r4+8404];
	add.s32 	%r1870, %r1869, %r1864;
	min.s32 	%r2295, %r2290, %r1870;
	st.shared.u32 	[%r5+8192], %r2295;
	ld.shared.u32 	%r2298, [%r4+8404];
	bra.uni 	$L__BB1_163;
$L__BB1_162:
	ld.shared.u32 	%r1871, [%r3+212];
	ld.shared.u32 	%r2298, [%r3+8404];
	ld.shared.u32 	%r1872, [%r7+13568];
	add.s32 	%r1873, %r1872, %r1871;
	min.s32 	%r2297, %r2292, %r1873;
	st.shared.u32 	[%r5], %r2297;
	ld.shared.u32 	%r1874, [%r7+13696];
	add.s32 	%r1875, %r1874, %r1871;
	min.s32 	%r2296, %r2291, %r1875;
	st.shared.u32 	[%r5+128], %r2296;
	ld.shared.u32 	%r1876, [%r7+13568];
	add.s32 	%r1877, %r1876, %r2298;
	min.s32 	%r2295, %r2290, %r1877;
	st.shared.u32 	[%r5+8192], %r2295;
	ld.shared.u32 	%r2299, [%r7+13696];
$L__BB1_163:
	setp.eq.s32 	%p57, %r2, 0;
	add.s32 	%r1878, %r2299, %r2298;
	min.s32 	%r872, %r856, %r1878;
	st.shared.u32 	[%r5+8320], %r872;
	@%p57 bra 	$L__BB1_165;
	ld.shared.u32 	%r1879, [%r8+13824];
	ld.shared.u32 	%r2304, [%r8+13952];
	ld.shared.u32 	%r1880, [%r4+216];
	add.s32 	%r1881, %r1880, %r1879;
	min.s32 	%r2302, %r2297, %r1881;
	st.shared.u32 	[%r5], %r2302;
	ld.shared.u32 	%r1882, [%r4+216];
	add.s32 	%r1883, %r1882, %r2304;
	min.s32 	%r2301, %r2296, %r1883;
	st.shared.u32 	[%r5+128], %r2301;
	ld.shared.u32 	%r1884, [%r4+8408];
	add.s32 	%r1885, %r1884, %r1879;
	min.s32 	%r2300, %r2295, %r1885;
	st.shared.u32 	[%r5+8192], %r2300;
	ld.shared.u32 	%r2303, [%r4+8408];
	bra.uni 	$L__BB1_166;
$L__BB1_165:
	ld.shared.u32 	%r1886, [%r3+216];
	ld.shared.u32 	%r2303, [%r3+8408];
	ld.shared.u32 	%r1887, [%r7+13824];
	add.s32 	%r1888, %r1887, %r1886;
	min.s32 	%r2302, %r2297, %r1888;
	st.shared.u32 	[%r5], %r2302;
	ld.shared.u32 	%r1889, [%r7+13952];
	add.s32 	%r1890, %r1889, %r1886;
	min.s32 	%r2301, %r2296, %r1890;
	st.shared.u32 	[%r5+128], %r2301;
	ld.shared.u32 	%r1891, [%r7+13824];
	add.s32 	%r1892, %r1891, %r2303;
	min.s32 	%r2300, %r2295, %r1892;
	st.shared.u32 	[%r5+8192], %r2300;
	ld.shared.u32 	%r2304, [%r7+13952];
$L__BB1_166:
	setp.eq.s32 	%p58, %r2, 0;
	add.s32 	%r1893, %r2304, %r2303;
	min.s32 	%r888, %r872, %r1893;
	st.shared.u32 	[%r5+8320], %r888;
	@%p58 bra 	$L__BB1_168;
	ld.shared.u32 	%r1894, [%r8+14080];
	ld.shared.u32 	%r2309, [%r8+14208];
	ld.shared.u32 	%r1895, [%r4+220];
	add.s32 	%r1896, %r1895, %r1894;
	min.s32 	%r2307, %r2302, %r1896;
	st.shared.u32 	[%r5], %r2307;
	ld.shared.u32 	%r1897, [%r4+220];
	add.s32 	%r1898, %r1897, %r2309;
	min.s32 	%r2306, %r2301, %r1898;
	st.shared.u32 	[%r5+128], %r2306;
	ld.shared.u32 	%r1899, [%r4+8412];
	add.s32 	%r1900, %r1899, %r1894;
	min.s32 	%r2305, %r2300, %r1900;
	st.shared.u32 	[%r5+8192], %r2305;
	ld.shared.u32 	%r2308, [%r4+8412];
	bra.uni 	$L__BB1_169;
$L__BB1_168:
	ld.shared.u32 	%r1901, [%r3+220];
	ld.shared.u32 	%r2308, [%r3+8412];
	ld.shared.u32 	%r1902, [%r7+14080];
	add.s32 	%r1903, %r1902, %r1901;
	min.s32 	%r2307, %r2302, %r1903;
	st.shared.u32 	[%r5], %r2307;
	ld.shared.u32 	%r1904, [%r7+14208];
	add.s32 	%r1905, %r1904, %r1901;
	min.s32 	%r2306, %r2301, %r1905;
	st.shared.u32 	[%r5+128], %r2306;
	ld.shared.u32 	%r1906, [%r7+14080];
	add.s32 	%r1907, %r1906, %r2308;
	min.s32 	%r2305, %r2300, %r1907;
	st.shared.u32 	[%r5+8192], %r2305;
	ld.shared.u32 	%r2309, [%r7+14208];
$L__BB1_169:
	setp.eq.s32 	%p59, %r2, 0;
	add.s32 	%r1908, %r2309, %r2308;
	min.s32 	%r904, %r888, %r1908;
	st.shared.u32 	[%r5+8320], %r904;
	@%p59 bra 	$L__BB1_171;
	ld.shared.u32 	%r1909, [%r8+14336];
	ld.shared.u32 	%r2314, [%r8+14464];
	ld.shared.u32 	%r1910, [%r4+224];
	add.s32 	%r1911, %r1910, %r1909;
	min.s32 	%r2312, %r2307, %r1911;
	st.shared.u32 	[%r5], %r2312;
	ld.shared.u32 	%r1912, [%r4+224];
	add.s32 	%r1913, %r1912, %r2314;
	min.s32 	%r2311, %r2306, %r1913;
	st.shared.u32 	[%r5+128], %r2311;
	ld.shared.u32 	%r1914, [%r4+8416];
	add.s32 	%r1915, %r1914, %r1909;
	min.s32 	%r2310, %r2305, %r1915;
	st.shared.u32 	[%r5+8192], %r2310;
	ld.shared.u32 	%r2313, [%r4+8416];
	bra.uni 	$L__BB1_172;
$L__BB1_171:
	ld.shared.u32 	%r1916, [%r3+224];
	ld.shared.u32 	%r2313, [%r3+8416];
	ld.shared.u32 	%r1917, [%r7+14336];
	add.s32 	%r1918, %r1917, %r1916;
	min.s32 	%r2312, %r2307, %r1918;
	st.shared.u32 	[%r5], %r2312;
	ld.shared.u32 	%r1919, [%r7+14464];
	add.s32 	%r1920, %r1919, %r1916;
	min.s32 	%r2311, %r2306, %r1920;
	st.shared.u32 	[%r5+128], %r2311;
	ld.shared.u32 	%r1921, [%r7+14336];
	add.s32 	%r1922, %r1921, %r2313;
	min.s32 	%r2310, %r2305, %r1922;
	st.shared.u32 	[%r5+8192], %r2310;
	ld.shared.u32 	%r2314, [%r7+14464];
$L__BB1_172:
	setp.eq.s32 	%p60, %r2, 0;
	add.s32 	%r1923, %r2314, %r2313;
	min.s32 	%r920, %r904, %r1923;
	st.shared.u32 	[%r5+8320], %r920;
	@%p60 bra 	$L__BB1_174;
	ld.shared.u32 	%r1924, [%r8+14592];
	ld.shared.u32 	%r2319, [%r8+14720];
	ld.shared.u32 	%r1925, [%r4+228];
	add.s32 	%r1926, %r1925, %r1924;
	min.s32 	%r2317, %r2312, %r1926;
	st.shared.u32 	[%r5], %r2317;
	ld.shared.u32 	%r1927, [%r4+228];
	add.s32 	%r1928, %r1927, %r2319;
	min.s32 	%r2316, %r2311, %r1928;
	st.shared.u32 	[%r5+128], %r2316;
	ld.shared.u32 	%r1929, [%r4+8420];
	add.s32 	%r1930, %r1929, %r1924;
	min.s32 	%r2315, %r2310, %r1930;
	st.shared.u32 	[%r5+8192], %r2315;
	ld.shared.u32 	%r2318, [%r4+8420];
	bra.uni 	$L__BB1_175;
$L__BB1_174:
	ld.shared.u32 	%r1931, [%r3+228];
	ld.shared.u32 	%r2318, [%r3+8420];
	ld.shared.u32 	%r1932, [%r7+14592];
	add.s32 	%r1933, %r1932, %r1931;
	min.s32 	%r2317, %r2312, %r1933;
	st.shared.u32 	[%r5], %r2317;
	ld.shared.u32 	%r1934, [%r7+14720];
	add.s32 	%r1935, %r1934, %r1931;
	min.s32 	%r2316, %r2311, %r1935;
	st.shared.u32 	[%r5+128], %r2316;
	ld.shared.u32 	%r1936, [%r7+14592];
	add.s32 	%r1937, %r1936, %r2318;
	min.s32 	%r2315, %r2310, %r1937;
	st.shared.u32 	[%r5+8192], %r2315;
	ld.shared.u32 	%r2319, [%r7+14720];
$L__BB1_175:
	setp.eq.s32 	%p61, %r2, 0;
	add.s32 	%r1938, %r2319, %r2318;
	min.s32 	%r936, %r920, %r1938;
	st.shared.u32 	[%r5+8320], %r936;
	@%p61 bra 	$L__BB1_177;
	ld.shared.u32 	%r1939, [%r8+14848];
	ld.shared.u32 	%r2324, [%r8+14976];
	ld.shared.u32 	%r1940, [%r4+232];
	add.s32 	%r1941, %r1940, %r1939;
	min.s32 	%r2322, %r2317, %r1941;
	st.shared.u32 	[%r5], %r2322;
	ld.shared.u32 	%r1942, [%r4+232];
	add.s32 	%r1943, %r1942, %r2324;
	min.s32 	%r2321, %r2316, %r1943;
	st.shared.u32 	[%r5+128], %r2321;
	ld.shared.u32 	%r1944, [%r4+8424];
	add.s32 	%r1945, %r1944, %r1939;
	min.s32 	%r2320, %r2315, %r1945;
	st.shared.u32 	[%r5+8192], %r2320;
	ld.shared.u32 	%r2323, [%r4+8424];
	bra.uni 	$L__BB1_178;
$L__BB1_177:
	ld.shared.u32 	%r1946, [%r3+232];
	ld.shared.u32 	%r2323, [%r3+8424];
	ld.shared.u32 	%r1947, [%r7+14848];
	add.s32 	%r1948, %r1947, %r1946;
	min.s32 	%r2322, %r2317, %r1948;
	st.shared.u32 	[%r5], %r2322;
	ld.shared.u32 	%r1949, [%r7+14976];
	add.s32 	%r1950, %r1949, %r1946;
	min.s32 	%r2321, %r2316, %r1950;
	st.shared.u32 	[%r5+128], %r2321;
	ld.shared.u32 	%r1951, [%r7+14848];
	add.s32 	%r1952, %r1951, %r2323;
	min.s32 	%r2320, %r2315, %r1952;
	st.shared.u32 	[%r5+8192], %r2320;
	ld.shared.u32 	%r2324, [%r7+14976];
$L__BB1_178:
	setp.eq.s32 	%p62, %r2, 0;
	add.s32 	%r1953, %r2324, %r2323;
	min.s32 	%r952, %r936, %r1953;
	st.shared.u32 	[%r5+8320], %r952;
	@%p62 bra 	$L__BB1_180;
	ld.shared.u32 	%r1954, [%r8+15104];
	ld.shared.u32 	%r2329, [%r8+15232];
	ld.shared.u32 	%r1955, [%r4+236];
	add.s32 	%r1956, %r1955, %r1954;
	min.s32 	%r2327, %r2322, %r1956;
	st.shared.u32 	[%r5], %r2327;
	ld.shared.u32 	%r1957, [%r4+236];
	add.s32 	%r1958, %r1957, %r2329;
	min.s32 	%r2326, %r2321, %r1958;
	st.shared.u32 	[%r5+128], %r2326;
	ld.shared.u32 	%r1959, [%r4+8428];
	add.s32 	%r1960, %r1959, %r1954;
	min.s32 	%r2325, %r2320, %r1960;
	st.shared.u32 	[%r5+8192], %r2325;
	ld.shared.u32 	%r2328, [%r4+8428];
	bra.uni 	$L__BB1_181;
$L__BB1_180:
	ld.shared.u32 	%r1961, [%r3+236];
	ld.shared.u32 	%r2328, [%r3+8428];
	ld.shared.u32 	%r1962, [%r7+15104];
	add.s32 	%r1963, %r1962, %r1961;
	min.s32 	%r2327, %r2322, %r1963;
	st.shared.u32 	[%r5], %r2327;
	ld.shared.u32 	%r1964, [%r7+15232];
	add.s32 	%r1965, %r1964, %r1961;
	min.s32 	%r2326, %r2321, %r1965;
	st.shared.u32 	[%r5+128], %r2326;
	ld.shared.u32 	%r1966, [%r7+15104];
	add.s32 	%r1967, %r1966, %r2328;
	min.s32 	%r2325, %r2320, %r1967;
	st.shared.u32 	[%r5+8192], %r2325;
	ld.shared.u32 	%r2329, [%r7+15232];
$L__BB1_181:
	setp.eq.s32 	%p63, %r2, 0;
	add.s32 	%r1968, %r2329, %r2328;
	min.s32 	%r968, %r952, %r1968;
	st.shared.u32 	[%r5+8320], %r968;
	@%p63 bra 	$L__BB1_183;
	ld.shared.u32 	%r1969, [%r8+15360];
	ld.shared.u32 	%r2334, [%r8+15488];
	ld.shared.u32 	%r1970, [%r4+240];
	add.s32 	%r1971, %r1970, %r1969;
	min.s32 	%r2332, %r2327, %r1971;
	st.shared.u32 	[%r5], %r2332;
	ld.shared.u32 	%r1972, [%r4+240];
	add.s32 	%r1973, %r1972, %r2334;
	min.s32 	%r2331, %r2326, %r1973;
	st.shared.u32 	[%r5+128], %r2331;
	ld.shared.u32 	%r1974, [%r4+8432];
	add.s32 	%r1975, %r1974, %r1969;
	min.s32 	%r2330, %r2325, %r1975;
	st.shared.u32 	[%r5+8192], %r2330;
	ld.shared.u32 	%r2333, [%r4+8432];
	bra.uni 	$L__BB1_184;
$L__BB1_183:
	ld.shared.u32 	%r1976, [%r3+240];
	ld.shared.u32 	%r2333, [%r3+8432];
	ld.shared.u32 	%r1977, [%r7+15360];
	add.s32 	%r1978, %r1977, %r1976;
	min.s32 	%r2332, %r2327, %r1978;
	st.shared.u32 	[%r5], %r2332;
	ld.shared.u32 	%r1979, [%r7+15488];
	add.s32 	%r1980, %r1979, %r1976;
	min.s32 	%r2331, %r2326, %r1980;
	st.shared.u32 	[%r5+128], %r2331;
	ld.shared.u32 	%r1981, [%r7+15360];
	add.s32 	%r1982, %r1981, %r2333;
	min.s32 	%r2330, %r2325, %r1982;
	st.shared.u32 	[%r5+8192], %r2330;
	ld.shared.u32 	%r2334, [%r7+15488];
$L__BB1_184:
	setp.eq.s32 	%p64, %r2, 0;
	add.s32 	%r1983, %r2334, %r2333;
	min.s32 	%r984, %r968, %r1983;
	st.shared.u32 	[%r5+8320], %r984;
	@%p64 bra 	$L__BB1_186;
	ld.shared.u32 	%r1984, [%r8+15616];
	ld.shared.u32 	%r2339, [%r8+15744];
	ld.shared.u32 	%r1985, [%r4+244];
	add.s32 	%r1986, %r1985, %r1984;
	min.s32 	%r2337, %r2332, %r1986;
	st.shared.u32 	[%r5], %r2337;
	ld.shared.u32 	%r1987, [%r4+244];
	add.s32 	%r1988, %r1987, %r2339;
	min.s32 	%r2336, %r2331, %r1988;
	st.shared.u32 	[%r5+128], %r2336;
	ld.shared.u32 	%r1989, [%r4+8436];
	add.s32 	%r1990, %r1989, %r1984;
	min.s32 	%r2335, %r2330, %r1990;
	st.shared.u32 	[%r5+8192], %r2335;
	ld.shared.u32 	%r2338, [%r4+8436];
	bra.uni 	$L__BB1_187;
$L__BB1_186:
	ld.shared.u32 	%r1991, [%r3+244];
	ld.shared.u32 	%r2338, [%r3+8436];
	ld.shared.u32 	%r1992, [%r7+15616];
	add.s32 	%r1993, %r1992, %r1991;
	min.s32 	%r2337, %r2332, %r1993;
	st.shared.u32 	[%r5], %r2337;
	ld.shared.u32 	%r1994, [%r7+15744];
	add.s32 	%r1995, %r1994, %r1991;
	min.s32 	%r2336, %r2331, %r1995;
	st.shared.u32 	[%r5+128], %r2336;
	ld.shared.u32 	%r1996, [%r7+15616];
	add.s32 	%r1997, %r1996, %r2338;
	min.s32 	%r2335, %r2330, %r1997;
	st.shared.u32 	[%r5+8192], %r2335;
	ld.shared.u32 	%r2339, [%r7+15744];
$L__BB1_187:
	setp.eq.s32 	%p65, %r2, 0;
	add.s32 	%r1998, %r2339, %r2338;
	min.s32 	%r1000, %r984, %r1998;
	st.shared.u32 	[%r5+8320], %r1000;
	@%p65 bra 	$L__BB1_189;
	ld.shared.u32 	%r1999, [%r8+15872];
	ld.shared.u32 	%r2344, [%r8+16000];
	ld.shared.u32 	%r2000, [%r4+248];
	add.s32 	%r2001, %r2000, %r1999;
	min.s32 	%r2342, %r2337, %r2001;
	st.shared.u32 	[%r5], %r2342;
	ld.shared.u32 	%r2002, [%r4+248];
	add.s32 	%r2003, %r2002, %r2344;
	min.s32 	%r2341, %r2336, %r2003;
	st.shared.u32 	[%r5+128], %r2341;
	ld.shared.u32 	%r2004, [%r4+8440];
	add.s32 	%r2005, %r2004, %r1999;
	min.s32 	%r2340, %r2335, %r2005;
	st.shared.u32 	[%r5+8192], %r2340;
	ld.shared.u32 	%r2343, [%r4+8440];
	bra.uni 	$L__BB1_190;
$L__BB1_189:
	ld.shared.u32 	%r2006, [%r3+248];
	ld.shared.u32 	%r2343, [%r3+8440];
	ld.shared.u32 	%r2007, [%r7+15872];
	add.s32 	%r2008, %r2007, %r2006;
	min.s32 	%r2342, %r2337, %r2008;
	st.shared.u32 	[%r5], %r2342;
	ld.shared.u32 	%r2009, [%r7+16000];
	add.s32 	%r2010, %r2009, %r2006;
	min.s32 	%r2341, %r2336, %r2010;
	st.shared.u32 	[%r5+128], %r2341;
	ld.shared.u32 	%r2011, [%r7+15872];
	add.s32 	%r2012, %r2011, %r2343;
	min.s32 	%r2340, %r2335, %r2012;
	st.shared.u32 	[%r5+8192], %r2340;
	ld.shared.u32 	%r2344, [%r7+16000];
$L__BB1_190:
	setp.eq.s32 	%p66, %r2, 0;
	add.s32 	%r2013, %r2344, %r2343;
	min.s32 	%r1016, %r1000, %r2013;
	st.shared.u32 	[%r5+8320], %r1016;
	@%p66 bra 	$L__BB1_192;
	ld.shared.u32 	%r2014, [%r8+16128];
	ld.shared.u32 	%r2349, [%r8+16256];
	ld.shared.u32 	%r2015, [%r4+252];
	add.s32 	%r2016, %r2015, %r2014;
	min.s32 	%r2347, %r2342, %r2016;
	st.shared.u32 	[%r5], %r2347;
	ld.shared.u32 	%r2017, [%r4+252];
	add.s32 	%r2018, %r2017, %r2349;
	min.s32 	%r2346, %r2341, %r2018;
	st.shared.u32 	[%r5+128], %r2346;
	ld.shared.u32 	%r2019, [%r4+8444];
	add.s32 	%r2020, %r2019, %r2014;
	min.s32 	%r2345, %r2340, %r2020;
	st.shared.u32 	[%r5+8192], %r2345;
	ld.shared.u32 	%r2348, [%r4+8444];
	bra.uni 	$L__BB1_193;
$L__BB1_192:
	ld.shared.u32 	%r2021, [%r3+252];
	ld.shared.u32 	%r2348, [%r3+8444];
	ld.shared.u32 	%r2022, [%r7+16128];
	add.s32 	%r2023, %r2022, %r2021;
	min.s32 	%r2347, %r2342, %r2023;
	st.shared.u32 	[%r5], %r2347;
	ld.shared.u32 	%r2024, [%r7+16256];
	add.s32 	%r2025, %r2024, %r2021;
	min.s32 	%r2346, %r2341, %r2025;
	st.shared.u32 	[%r5+128], %r2346;
	ld.shared.u32 	%r2026, [%r7+16128];
	add.s32 	%r2027, %r2026, %r2348;
	min.s32 	%r2345, %r2340, %r2027;
	st.shared.u32 	[%r5+8192], %r2345;
	ld.shared.u32 	%r2349, [%r7+16256];
$L__BB1_193:
	add.s32 	%r2028, %r2349, %r2348;
	min.s32 	%r2029, %r1016, %r2028;
	st.shared.u32 	[%r5+8320], %r2029;
	st.global.u32 	[%rd1], %r2347;
	st.global.u32 	[%rd1+128], %r2346;
	st.global.u32 	[%rd2], %r2345;
	st.global.u32 	[%rd2+128], %r2029;
$L__BB1_194:
	ret;

}
	// .globl	_Z6phase3Piii
.visible .entry _Z6phase3Piii(
	.param .u64 .ptr .align 1 _Z6phase3Piii_param_0,
	.param .u32 _Z6phase3Piii_param_1,
	.param .u32 _Z6phase3Piii_param_2
)
{
	.reg .pred 	%p<4>;
	.reg .b32 	%r<814>;
	.reg .b64 	%rd<15>;
	// demoted variable
	.shared .align 4 .b8 _ZZ6phase3PiiiE9row_block[16384];
	// demoted variable
	.shared .align 4 .b8 _ZZ6phase3PiiiE9col_block[16384];
	ld.param.u64 	%rd1, [_Z6phase3Piii_param_0];
	ld.param.u32 	%r3, [_Z6phase3Piii_param_1];
	ld.param.u32 	%r4, [_Z6phase3Piii_param_2];
	mov.u32 	%r1, %ctaid.x;
	setp.eq.s32 	%p1, %r1, %r4;
	mov.u32 	%r2, %ctaid.y;
	setp.eq.s32 	%p2, %r2, %r4;
	or.pred  	%p3, %p1, %p2;
	@%p3 bra 	$L__BB2_2;
	cvta.to.global.u64 	%rd2, %rd1;
	mov.u32 	%r5, %tid.x;
	mov.u32 	%r6, %tid.y;
	shl.b32 	%r7, %r2, 6;
	shl.b32 	%r8, %r1, 6;
	shl.b32 	%r9, %r4, 6;
	add.s32 	%r10, %r7, %r6;
	mul.lo.s32 	%r11, %r3, %r10;
	add.s32 	%r12, %r9, %r5;
	add.s32 	%r13, %r12, %r11;
	mul.wide.s32 	%rd3, %r13, 4;
	add.s64 	%rd4, %rd2, %rd3;
	ld.global.u32 	%r14, [%rd4];
	shl.b32 	%r15, %r6, 6;
	add.s32 	%r16, %r15, %r5;
	shl.b32 	%r17, %r16, 2;
	mov.u32 	%r18, _ZZ6phase3PiiiE9col_block;
	add.s32 	%r19, %r18, %r17;
	st.shared.u32 	[%r19], %r14;
	add.s32 	%r20, %r9, %r6;
	add.s32 	%r21, %r8, %r5;
	mad.lo.s32 	%r22, %r20, %r3, %r21;
	mul.wide.s32 	%rd5, %r22, 4;
	add.s64 	%rd6, %rd2, %rd5;
	ld.global.u32 	%r23, [%rd6];
	mov.u32 	%r24, _ZZ6phase3PiiiE9row_block;
	add.s32 	%r25, %r24, %r17;
	st.shared.u32 	[%r25], %r23;
	ld.global.u32 	%r26, [%rd4+128];
	st.shared.u32 	[%r19+128], %r26;
	ld.global.u32 	%r27, [%rd6+128];
	st.shared.u32 	[%r25+128], %r27;
	shl.b32 	%r28, %r3, 5;
	add.s32 	%r29, %r11, %r28;
	add.s32 	%r30, %r12, %r29;
	mul.wide.s32 	%rd7, %r30, 4;
	add.s64 	%rd8, %rd2, %rd7;
	ld.global.u32 	%r31, [%rd8];
	st.shared.u32 	[%r19+8192], %r31;
	add.s32 	%r32, %r22, %r28;
	mul.wide.s32 	%rd9, %r32, 4;
	add.s64 	%rd10, %rd2, %rd9;
	ld.global.u32 	%r33, [%rd10];
	st.shared.u32 	[%r25+8192], %r33;
	ld.global.u32 	%r34, [%rd8+128];
	st.shared.u32 	[%r19+8320], %r34;
	ld.global.u32 	%r35, [%rd10+128];
	st.shared.u32 	[%r25+8320], %r35;
	bar.sync 	0;
	add.s32 	%r36, %r11, %r21;
	mul.wide.s32 	%rd11, %r36, 4;
	add.s64 	%rd12, %rd2, %rd11;
	add.s32 	%r37, %r29, %r21;
	mul.wide.s32 	%rd13, %r37, 4;
	add.s64 	%rd14, %rd2, %rd13;
	ld.global.u32 	%r38, [%rd12];
	ld.global.u32 	%r39, [%rd12+128];
	ld.global.u32 	%r40, [%rd14];
	ld.global.u32 	%r41, [%rd14+128];
	shl.b32 	%r42, %r6, 8;
	add.s32 	%r43, %r18, %r42;
	ld.shared.u32 	%r44, [%r43];
	ld.shared.u32 	%r45, [%r43+8192];
	shl.b32 	%r46, %r5, 2;
	add.s32 	%r47, %r24, %r46;
	ld.shared.u32 	%r48, [%r47];
	ld.shared.u32 	%r49, [%r47+128];
	add.s32 	%r50, %r48, %r44;
	min.s32 	%r51, %r38, %r50;
	add.s32 	%r52, %r49, %r44;
	min.s32 	%r53, %r39, %r52;
	add.s32 	%r54, %r48, %r45;
	min.s32 	%r55, %r40, %r54;
	add.s32 	%r56, %r49, %r45;
	min.s32 	%r57, %r41, %r56;
	ld.shared.u32 	%r58, [%r43+4];
	ld.shared.u32 	%r59, [%r43+8196];
	ld.shared.u32 	%r60, [%r47+256];
	ld.shared.u32 	%r61, [%r47+384];
	add.s32 	%r62, %r60, %r58;
	min.s32 	%r63, %r51, %r62;
	add.s32 	%r64, %r61, %r58;
	min.s32 	%r65, %r53, %r64;
	add.s32 	%r66, %r60, %r59;
	min.s32 	%r67, %r55, %r66;
	add.s32 	%r68, %r61, %r59;
	min.s32 	%r69, %r57, %r68;
	ld.shared.u32 	%r70, [%r43+8];
	ld.shared.u32 	%r71, [%r43+8200];
	ld.shared.u32 	%r72, [%r47+512];
	ld.shared.u32 	%r73, [%r47+640];
	add.s32 	%r74, %r72, %r70;
	min.s32 	%r75, %r63, %r74;
	add.s32 	%r76, %r73, %r70;
	min.s32 	%r77, %r65, %r76;
	add.s32 	%r78, %r72, %r71;
	min.s32 	%r79, %r67, %r78;
	add.s32 	%r80, %r73, %r71;
	min.s32 	%r81, %r69, %r80;
	ld.shared.u32 	%r82, [%r43+12];
	ld.shared.u32 	%r83, [%r43+8204];
	ld.shared.u32 	%r84, [%r47+768];
	ld.shared.u32 	%r85, [%r47+896];
	add.s32 	%r86, %r84, %r82;
	min.s32 	%r87, %r75, %r86;
	add.s32 	%r88, %r85, %r82;
	min.s32 	%r89, %r77, %r88;
	add.s32 	%r90, %r84, %r83;
	min.s32 	%r91, %r79, %r90;
	add.s32 	%r92, %r85, %r83;
	min.s32 	%r93, %r81, %r92;
	ld.shared.u32 	%r94, [%r43+16];
	ld.shared.u32 	%r95, [%r43+8208];
	ld.shared.u32 	%r96, [%r47+1024];
	ld.shared.u32 	%r97, [%r47+1152];
	add.s32 	%r98, %r96, %r94;
	min.s32 	%r99, %r87, %r98;
	add.s32 	%r100, %r97, %r94;
	min.s32 	%r101, %r89, %r100;
	add.s32 	%r102, %r96, %r95;
	min.s32 	%r103, %r91, %r102;
	add.s32 	%r104, %r97, %r95;
	min.s32 	%r105, %r93, %r104;
	ld.shared.u32 	%r106, [%r43+20];
	ld.shared.u32 	%r107, [%r43+8212];
	ld.shared.u32 	%r108, [%r47+1280];
	ld.shared.u32 	%r109, [%r47+1408];
	add.s32 	%r110, %r108, %r106;
	min.s32 	%r111, %r99, %r110;
	add.s32 	%r112, %r109, %r106;
	min.s32 	%r113, %r101, %r112;
	add.s32 	%r114, %r108, %r107;
	min.s32 	%r115, %r103, %r114;
	add.s32 	%r116, %r109, %r107;
	min.s32 	%r117, %r105, %r116;
	ld.shared.u32 	%r118, [%r43+24];
	ld.shared.u32 	%r119, [%r43+8216];
	ld.shared.u32 	%r120, [%r47+1536];
	ld.shared.u32 	%r121, [%r47+1664];
	add.s32 	%r122, %r120, %r118;
	min.s32 	%r123, %r111, %r122;
	add.s32 	%r124, %r121, %r118;
	min.s32 	%r125, %r113, %r124;
	add.s32 	%r126, %r120, %r119;
	min.s32 	%r127, %r115, %r126;
	add.s32 	%r128, %r121, %r119;
	min.s32 	%r129, %r117, %r128;
	ld.shared.u32 	%r130, [%r43+28];
	ld.shared.u32 	%r131, [%r43+8220];
	ld.shared.u32 	%r132, [%r47+1792];
	ld.shared.u32 	%r133, [%r47+1920];
	add.s32 	%r134, %r132, %r130;
	min.s32 	%r135, %r123, %r134;
	add.s32 	%r136, %r133, %r130;
	min.s32 	%r137, %r125, %r136;
	add.s32 	%r138, %r132, %r131;
	min.s32 	%r139, %r127, %r138;
	add.s32 	%r140, %r133, %r131;
	min.s32 	%r141, %r129, %r140;
	ld.shared.u32 	%r142, [%r43+32];
	ld.shared.u32 	%r143, [%r43+8224];
	ld.shared.u32 	%r144, [%r47+2048];
	ld.shared.u32 	%r145, [%r47+2176];
	add.s32 	%r146, %r144, %r142;
	min.s32 	%r147, %r135, %r146;
	add.s32 	%r148, %r145, %r142;
	min.s32 	%r149, %r137, %r148;
	add.s32 	%r150, %r144, %r143;
	min.s32 	%r151, %r139, %r150;
	add.s32 	%r152, %r145, %r143;
	min.s32 	%r153, %r141, %r152;
	ld.shared.u32 	%r154, [%r43+36];
	ld.shared.u32 	%r155, [%r43+8228];
	ld.shared.u32 	%r156, [%r47+2304];
	ld.shared.u32 	%r157, [%r47+2432];
	add.s32 	%r158, %r156, %r154;
	min.s32 	%r159, %r147, %r158;
	add.s32 	%r160, %r157, %r154;
	min.s32 	%r161, %r149, %r160;
	add.s32 	%r162, %r156, %r155;
	min.s32 	%r163, %r151, %r162;
	add.s32 	%r164, %r157, %r155;
	min.s32 	%r165, %r153, %r164;
	ld.shared.u32 	%r166, [%r43+40];
	ld.shared.u32 	%r167, [%r43+8232];
	ld.shared.u32 	%r168, [%r47+2560];
	ld.shared.u32 	%r169, [%r47+2688];
	add.s32 	%r170, %r168, %r166;
	min.s32 	%r171, %r159, %r170;
	add.s32 	%r172, %r169, %r166;
	min.s32 	%r173, %r161, %r172;
	add.s32 	%r174, %r168, %r167;
	min.s32 	%r175, %r163, %r174;
	add.s32 	%r176, %r169, %r167;
	min.s32 	%r177, %r165, %r176;
	ld.shared.u32 	%r178, [%r43+44];
	ld.shared.u32 	%r179, [%r43+8236];
	ld.shared.u32 	%r180, [%r47+2816];
	ld.shared.u32 	%r181, [%r47+2944];
	add.s32 	%r182, %r180, %r178;
	min.s32 	%r183, %r171, %r182;
	add.s32 	%r184, %r181, %r178;
	min.s32 	%r185, %r173, %r184;
	add.s32 	%r186, %r180, %r179;
	min.s32 	%r187, %r175, %r186;
	add.s32 	%r188, %r181, %r179;
	min.s32 	%r189, %r177, %r188;
	ld.shared.u32 	%r190, [%r43+48];
	ld.shared.u32 	%r191, [%r43+8240];
	ld.shared.u32 	%r192, [%r47+3072];
	ld.shared.u32 	%r193, [%r47+3200];
	add.s32 	%r194, %r192, %r190;
	min.s32 	%r195, %r183, %r194;
	add.s32 	%r196, %r193, %r190;
	min.s32 	%r197, %r185, %r196;
	add.s32 	%r198, %r192, %r191;
	min.s32 	%r199, %r187, %r198;
	add.s32 	%r200, %r193, %r191;
	min.s32 	%r201, %r189, %r200;
	ld.shared.u32 	%r202, [%r43+52];
	ld.shared.u32 	%r203, [%r43+8244];
	ld.shared.u32 	%r204, [%r47+3328];
	ld.shared.u32 	%r205, [%r47+3456];
	add.s32 	%r206, %r204, %r202;
	min.s32 	%r207, %r195, %r206;
	add.s32 	%r208, %r205, %r202;
	min.s32 	%r209, %r197, %r208;
	add.s32 	%r210, %r204, %r203;
	min.s32 	%r211, %r199, %r210;
	add.s32 	%r212, %r205, %r203;
	min.s32 	%r213, %r201, %r212;
	ld.shared.u32 	%r214, [%r43+56];
	ld.shared.u32 	%r215, [%r43+8248];
	ld.shared.u32 	%r216, [%r47+3584];
	ld.shared.u32 	%r217, [%r47+3712];
	add.s32 	%r218, %r216, %r214;
	min.s32 	%r219, %r207, %r218;
	add.s32 	%r220, %r217, %r214;
	min.s32 	%r221, %r209, %r220;
	add.s32 	%r222, %r216, %r215;
	min.s32 	%r223, %r211, %r222;
	add.s32 	%r224, %r217, %r215;
	min.s32 	%r225, %r213, %r224;
	ld.shared.u32 	%r226, [%r43+60];
	ld.shared.u32 	%r227, [%r43+8252];
	ld.shared.u32 	%r228, [%r47+3840];
	ld.shared.u32 	%r229, [%r47+3968];
	add.s32 	%r230, %r228, %r226;
	min.s32 	%r231, %r219, %r230;
	add.s32 	%r232, %r229, %r226;
	min.s32 	%r233, %r221, %r232;
	add.s32 	%r234, %r228, %r227;
	min.s32 	%r235, %r223, %r234;
	add.s32 	%r236, %r229, %r227;
	min.s32 	%r237, %r225, %r236;
	ld.shared.u32 	%r238, [%r43+64];
	ld.shared.u32 	%r239, [%r43+8256];
	ld.shared.u32 	%r240, [%r47+4096];
	ld.shared.u32 	%r241, [%r47+4224];
	add.s32 	%r242, %r240, %r238;
	min.s32 	%r243, %r231, %r242;
	add.s32 	%r244, %r241, %r238;
	min.s32 	%r245, %r233, %r244;
	add.s32 	%r246, %r240, %r239;
	min.s32 	%r247, %r235, %r246;
	add.s32 	%r248, %r241, %r239;
	min.s32 	%r249, %r237, %r248;
	ld.shared.u32 	%r250, [%r43+68];
	ld.shared.u32 	%r251, [%r43+8260];
	ld.shared.u32 	%r252, [%r47+4352];
	ld.shared.u32 	%r253, [%r47+4480];
	add.s32 	%r254, %r252, %r250;
	min.s32 	%r255, %r243, %r254;
	add.s32 	%r256, %r253, %r250;
	min.s32 	%r257, %r245, %r256;
	add.s32 	%r258, %r252, %r251;
	min.s32 	%r259, %r247, %r258;
	add.s32 	%r260, %r253, %r251;
	min.s32 	%r261, %r249, %r260;
	ld.shared.u32 	%r262, [%r43+72];
	ld.shared.u32 	%r263, [%r43+8264];
	ld.shared.u32 	%r264, [%r47+4608];
	ld.shared.u32 	%r265, [%r47+4736];
	add.s32 	%r266, %r264, %r262;
	min.s32 	%r267, %r255, %r266;
	add.s32 	%r268, %r265, %r262;
	min.s32 	%r269, %r257, %r268;
	add.s32 	%r270, %r264, %r263;
	min.s32 	%r271, %r259, %r270;
	add.s32 	%r272, %r265, %r263;
	min.s32 	%r273, %r261, %r272;
	ld.shared.u32 	%r274, [%r43+76];
	ld.shared.u32 	%r275, [%r43+8268];
	ld.shared.u32 	%r276, [%r47+4864];
	ld.shared.u32 	%r277, [%r47+4992];
	add.s32 	%r278, %r276, %r274;
	min.s32 	%r279, %r267, %r278;
	add.s32 	%r280, %r277, %r274;
	min.s32 	%r281, %r269, %r280;
	add.s32 	%r282, %r276, %r275;
	min.s32 	%r283, %r271, %r282;
	add.s32 	%r284, %r277, %r275;
	min.s32 	%r285, %r273, %r284;
	ld.shared.u32 	%r286, [%r43+80];
	ld.shared.u32 	%r287, [%r43+8272];
	ld.shared.u32 	%r288, [%r47+5120];
	ld.shared.u32 	%r289, [%r47+5248];
	add.s32 	%r290, %r288, %r286;
	min.s32 	%r291, %r279, %r290;
	add.s32 	%r292, %r289, %r286;
	min.s32 	%r293, %r281, %r292;
	add.s32 	%r294, %r288, %r287;
	min.s32 	%r295, %r283, %r294;
	add.s32 	%r296, %r289, %r287;
	min.s32 	%r297, %r285, %r296;
	ld.shared.u32 	%r298, [%r43+84];
	ld.shared.u32 	%r299, [%r43+8276];
	ld.shared.u32 	%r300, [%r47+5376];
	ld.shared.u32 	%r301, [%r47+5504];
	add.s32 	%r302, %r300, %r298;
	min.s32 	%r303, %r291, %r302;
	add.s32 	%r304, %r301, %r298;
	min.s32 	%r305, %r293, %r304;
	add.s32 	%r306, %r300, %r299;
	min.s32 	%r307, %r295, %r306;
	add.s32 	%r308, %r301, %r299;
	min.s32 	%r309, %r297, %r308;
	ld.shared.u32 	%r310, [%r43+88];
	ld.shared.u32 	%r311, [%r43+8280];
	ld.shared.u32 	%r312, [%r47+5632];
	ld.shared.u32 	%r313, [%r47+5760];
	add.s32 	%r314, %r312, %r310;
	min.s32 	%r315, %r303, %r314;
	add.s32 	%r316, %r313, %r310;
	min.s32 	%r317, %r305, %r316;
	add.s32 	%r318, %r312, %r311;
	min.s32 	%r319, %r307, %r318;
	add.s32 	%r320, %r313, %r311;
	min.s32 	%r321, %r309, %r320;
	ld.shared.u32 	%r322, [%r43+92];
	ld.shared.u32 	%r323, [%r43+8284];
	ld.shared.u32 	%r324, [%r47+5888];
	ld.shared.u32 	%r325, [%r47+6016];
	add.s32 	%r326, %r324, %r322;
	min.s32 	%r327, %r315, %r326;
	add.s32 	%r328, %r325, %r322;
	min.s32 	%r329, %r317, %r328;
	add.s32 	%r330, %r324, %r323;
	min.s32 	%r331, %r319, %r330;
	add.s32 	%r332, %r325, %r323;
	min.s32 	%r333, %r321, %r332;
	ld.shared.u32 	%r334, [%r43+96];
	ld.shared.u32 	%r335, [%r43+8288];
	ld.shared.u32 	%r336, [%r47+6144];
	ld.shared.u32 	%r337, [%r47+6272];
	add.s32 	%r338, %r336, %r334;
	min.s32 	%r339, %r327, %r338;
	add.s32 	%r340, %r337, %r334;
	min.s32 	%r341, %r329, %r340;
	add.s32 	%r342, %r336, %r335;
	min.s32 	%r343, %r331, %r342;
	add.s32 	%r344, %r337, %r335;
	min.s32 	%r345, %r333, %r344;
	ld.shared.u32 	%r346, [%r43+100];
	ld.shared.u32 	%r347, [%r43+8292];
	ld.shared.u32 	%r348, [%r47+6400];
	ld.shared.u32 	%r349, [%r47+6528];
	add.s32 	%r350, %r348, %r346;
	min.s32 	%r351, %r339, %r350;
	add.s32 	%r352, %r349, %r346;
	min.s32 	%r353, %r341, %r352;
	add.s32 	%r354, %r348, %r347;
	min.s32 	%r355, %r343, %r354;
	add.s32 	%r356, %r349, %r347;
	min.s32 	%r357, %r345, %r356;
	ld.shared.u32 	%r358, [%r43+104];
	ld.shared.u32 	%r359, [%r43+8296];
	ld.shared.u32 	%r360, [%r47+6656];
	ld.shared.u32 	%r361, [%r47+6784];
	add.s32 	%r362, %r360, %r358;
	min.s32 	%r363, %r351, %r362;
	add.s32 	%r364, %r361, %r358;
	min.s32 	%r365, %r353, %r364;
	add.s32 	%r366, %r360, %r359;
	min.s32 	%r367, %r355, %r366;
	add.s32 	%r368, %r361, %r359;
	min.s32 	%r369, %r357, %r368;
	ld.shared.u32 	%r370, [%r43+108];
	ld.shared.u32 	%r371, [%r43+8300];
	ld.shared.u32 	%r372, [%r47+6912];
	ld.shared.u32 	%r373, [%r47+7040];
	add.s32 	%r374, %r372, %r370;
	min.s32 	%r375, %r363, %r374;
	add.s32 	%r376, %r373, %r370;
	min.s32 	%r377, %r365, %r376;
	add.s32 	%r378, %r372, %r371;
	min.s32 	%r379, %r367, %r378;
	add.s32 	%r380, %r373, %r371;
	min.s32 	%r381, %r369, %r380;
	ld.shared.u32 	%r382, [%r43+112];
	ld.shared.u32 	%r383, [%r43+8304];
	ld.shared.u32 	%r384, [%r47+7168];
	ld.shared.u32 	%r385, [%r47+7296];
	add.s32 	%r386, %r384, %r382;
	min.s32 	%r387, %r375, %r386;
	add.s32 	%r388, %r385, %r382;
	min.s32 	%r389, %r377, %r388;
	add.s32 	%r390, %r384, %r383;
	min.s32 	%r391, %r379, %r390;
	add.s32 	%r392, %r385, %r383;
	min.s32 	%r393, %r381, %r392;
	ld.shared.u32 	%r394, [%r43+116];
	ld.shared.u32 	%r395, [%r43+8308];
	ld.shared.u32 	%r396, [%r47+7424];
	ld.shared.u32 	%r397, [%r47+7552];
	add.s32 	%r398, %r396, %r394;
	min.s32 	%r399, %r387, %r398;
	add.s32 	%r400, %r397, %r394;
	min.s32 	%r401, %r389, %r400;
	add.s32 	%r402, %r396, %r395;
	min.s32 	%r403, %r391, %r402;
	add.s32 	%r404, %r397, %r395;
	min.s32 	%r405, %r393, %r404;
	ld.shared.u32 	%r406, [%r43+120];
	ld.shared.u32 	%r407, [%r43+8312];
	ld.shared.u32 	%r408, [%r47+7680];
	ld.shared.u32 	%r409, [%r47+7808];
	add.s32 	%r410, %r408, %r406;
	min.s32 	%r411, %r399, %r410;
	add.s32 	%r412, %r409, %r406;
	min.s32 	%r413, %r401, %r412;
	add.s32 	%r414, %r408, %r407;
	min.s32 	%r415, %r403, %r414;
	add.s32 	%r416, %r409, %r407;
	min.s32 	%r417, %r405, %r416;
	ld.shared.u32 	%r418, [%r43+124];
	ld.shared.u32 	%r419, [%r43+8316];
	ld.shared.u32 	%r420, [%r47+7936];
	ld.shared.u32 	%r421, [%r47+8064];
	add.s32 	%r422, %r420, %r418;
	min.s32 	%r423, %r411, %r422;
	add.s32 	%r424, %r421, %r418;
	min.s32 	%r425, %r413, %r424;
	add.s32 	%r426, %r420, %r419;
	min.s32 	%r427, %r415, %r426;
	add.s32 	%r428, %r421, %r419;
	min.s32 	%r429, %r417, %r428;
	ld.shared.u32 	%r430, [%r43+128];
	ld.shared.u32 	%r431, [%r43+8320];
	ld.shared.u32 	%r432, [%r47+8192];
	ld.shared.u32 	%r433, [%r47+8320];
	add.s32 	%r434, %r432, %r430;
	min.s32 	%r435, %r423, %r434;
	add.s32 	%r436, %r433, %r430;
	min.s32 	%r437, %r425, %r436;
	add.s32 	%r438, %r432, %r431;
	min.s32 	%r439, %r427, %r438;
	add.s32 	%r440, %r433, %r431;
	min.s32 	%r441, %r429, %r440;
	ld.shared.u32 	%r442, [%r43+132];
	ld.shared.u32 	%r443, [%r43+8324];
	ld.shared.u32 	%r444, [%r47+8448];
	ld.shared.u32 	%r445, [%r47+8576];
	add.s32 	%r446, %r444, %r442;
	min.s32 	%r447, %r435, %r446;
	add.s32 	%r448, %r445, %r442;
	min.s32 	%r449, %r437, %r448;
	add.s32 	%r450, %r444, %r443;
	min.s32 	%r451, %r439, %r450;
	add.s32 	%r452, %r445, %r443;
	min.s32 	%r453, %r441, %r452;
	ld.shared.u32 	%r454, [%r43+136];
	ld.shared.u32 	%r455, [%r43+8328];
	ld.shared.u32 	%r456, [%r47+8704];
	ld.shared.u32 	%r457, [%r47+8832];
	add.s32 	%r458, %r456, %r454;
	min.s32 	%r459, %r447, %r458;
	add.s32 	%r460, %r457, %r454;
	min.s32 	%r461, %r449, %r460;
	add.s32 	%r462, %r456, %r455;
	min.s32 	%r463, %r451, %r462;
	add.s32 	%r464, %r457, %r455;
	min.s32 	%r465, %r453, %r464;
	ld.shared.u32 	%r466, [%r43+140];
	ld.shared.u32 	%r467, [%r43+8332];
	ld.shared.u32 	%r468, [%r47+8960];
	ld.shared.u32 	%r469, [%r47+9088];
	add.s32 	%r470, %r468, %r466;
	min.s32 	%r471, %r459, %r470;
	add.s32 	%r472, %r469, %r466;
	min.s32 	%r473, %r461, %r472;
	add.s32 	%r474, %r468, %r467;
	min.s32 	%r475, %r463, %r474;
	add.s32 	%r476, %r469, %r467;
	min.s32 	%r477, %r465, %r476;
	ld.shared.u32 	%r478, [%r43+144];
	ld.shared.u32 	%r479, [%r43+8336];
	ld.shared.u32 	%r480, [%r47+9216];
	ld.shared.u32 	%r481, [%r47+9344];
	add.s32 	%r482, %r480, %r478;
	min.s32 	%r483, %r471, %r482;
	add.s32 	%r484, %r481, %r478;
	min.s32 	%r485, %r473, %r484;
	add.s32 	%r486, %r480, %r479;
	min.s32 	%r487, %r475, %r486;
	add.s32 	%r488, %r481, %r479;
	min.s32 	%r489, %r477, %r488;
	ld.shared.u32 	%r490, [%r43+148];
	ld.shared.u32 	%r491, [%r43+8340];
	ld.shared.u32 	%r492, [%r47+9472];
	ld.shared.u32 	%r493, [%r47+9600];
	add.s32 	%r494, %r492, %r490;
	min.s32 	%r495, %r483, %r494;
	add.s32 	%r496, %r493, %r490;
	min.s32 	%r497, %r485, %r496;
	add.s32 	%r498, %r492, %r491;
	min.s32 	%r499, %r487, %r498;
	add.s32 	%r500, %r493, %r491;
	min.s32 	%r501, %r489, %r500;
	ld.shared.u32 	%r502, [%r43+152];
	ld.shared.u32 	%r503, [%r43+8344];
	ld.shared.u32 	%r504, [%r47+9728];
	ld.shared.u32 	%r505, [%r47+9856];
	add.s32 	%r506, %r504, %r502;
	min.s32 	%r507, %r495, %r506;
	add.s32 	%r508, %r505, %r502;
	min.s32 	%r509, %r497, %r508;
	add.s32 	%r510, %r504, %r503;
	min.s32 	%r511, %r499, %r510;
	add.s32 	%r512, %r505, %r503;
	min.s32 	%r513, %r501, %r512;
	ld.shared.u32 	%r514, [%r43+156];
	ld.shared.u32 	%r515, [%r43+8348];
	ld.shared.u32 	%r516, [%r47+9984];
	ld.shared.u32 	%r517, [%r47+10112];
	add.s32 	%r518, %r516, %r514;
	min.s32 	%r519, %r507, %r518;
	add.s32 	%r520, %r517, %r514;
	min.s32 	%r521, %r509, %r520;
	add.s32 	%r522, %r516, %r515;
	min.s32 	%r523, %r511, %r522;
	add.s32 	%r524, %r517, %r515;
	min.s32 	%r525, %r513, %r524;
	ld.shared.u32 	%r526, [%r43+160];
	ld.shared.u32 	%r527, [%r43+8352];
	ld.shared.u32 	%r528, [%r47+10240];
	ld.shared.u32 	%r529, [%r47+10368];
	add.s32 	%r530, %r528, %r526;
	min.s32 	%r531, %r519, %r530;
	add.s32 	%r532, %r529, %r526;
	min.s32 	%r533, %r521, %r532;
	add.s32 	%r534, %r528, %r527;
	min.s32 	%r535, %r523, %r534;
	add.s32 	%r536, %r529, %r527;
	min.s32 	%r537, %r525, %r536;
	ld.shared.u32 	%r538, [%r43+164];
	ld.shared.u32 	%r539, [%r43+8356];
	ld.shared.u32 	%r540, [%r47+10496];
	ld.shared.u32 	%r541, [%r47+10624];
	add.s32 	%r542, %r540, %r538;
	min.s32 	%r543, %r531, %r542;
	add.s32 	%r544, %r541, %r538;
	min.s32 	%r545, %r533, %r544;
	add.s32 	%r546, %r540, %r539;
	min.s32 	%r547, %r535, %r546;
	add.s32 	%r548, %r541, %r539;
	min.s32 	%r549, %r537, %r548;
	ld.shared.u32 	%r550, [%r43+168];
	ld.shared.u32 	%r551, [%r43+8360];
	ld.shared.u32 	%r552, [%r47+10752];
	ld.shared.u32 	%r553, [%r47+10880];
	add.s32 	%r554, %r552, %r550;
	min.s32 	%r555, %r543, %r554;
	add.s32 	%r556, %r553, %r550;
	min.s32 	%r557, %r545, %r556;
	add.s32 	%r558, %r552, %r551;
	min.s32 	%r559, %r547, %r558;
	add.s32 	%r560, %r553, %r551;
	min.s32 	%r561, %r549, %r560;
	ld.shared.u32 	%r562, [%r43+172];
	ld.shared.u32 	%r563, [%r43+8364];
	ld.shared.u32 	%r564, [%r47+11008];
	ld.shared.u32 	%r565, [%r47+11136];
	add.s32 	%r566, %r564, %r562;
	min.s32 	%r567, %r555, %r566;
	add.s32 	%r568, %r565, %r562;
	min.s32 	%r569, %r557, %r568;
	add.s32 	%r570, %r564, %r563;
	min.s32 	%r571, %r559, %r570;
	add.s32 	%r572, %r565, %r563;
	min.s32 	%r573, %r561, %r572;
	ld.shared.u32 	%r574, [%r43+176];
	ld.shared.u32 	%r575, [%r43+8368];
	ld.shared.u32 	%r576, [%r47+11264];
	ld.shared.u32 	%r577, [%r47+11392];
	add.s32 	%r578, %r576, %r574;
	min.s32 	%r579, %r567, %r578;
	add.s32 	%r580, %r577, %r574;
	min.s32 	%r581, %r569, %r580;
	add.s32 	%r582, %r576, %r575;
	min.s32 	%r583, %r571, %r582;
	add.s32 	%r584, %r577, %r575;
	min.s32 	%r585, %r573, %r584;
	ld.shared.u32 	%r586, [%r43+180];
	ld.shared.u32 	%r587, [%r43+8372];
	ld.shared.u32 	%r588, [%r47+11520];
	ld.shared.u32 	%r589, [%r47+11648];
	add.s32 	%r590, %r588, %r586;
	min.s32 	%r591, %r579, %r590;
	add.s32 	%r592, %r589, %r586;
	min.s32 	%r593, %r581, %r592;
	add.s32 	%r594, %r588, %r587;
	min.s32 	%r595, %r583, %r594;
	add.s32 	%r596, %r589, %r587;
	min.s32 	%r597, %r585, %r596;
	ld.shared.u32 	%r598, [%r43+184];
	ld.shared.u32 	%r599, [%r43+8376];
	ld.shared.u32 	%r600, [%r47+11776];
	ld.shared.u32 	%r601, [%r47+11904];
	add.s32 	%r602, %r600, %r598;
	min.s32 	%r603, %r591, %r602;
	add.s32 	%r604, %r601, %r598;
	min.s32 	%r605, %r593, %r604;
	add.s32 	%r606, %r600, %r599;
	min.s32 	%r607, %r595, %r606;
	add.s32 	%r608, %r601, %r599;
	min.s32 	%r609, %r597, %r608;
	ld.shared.u32 	%r610, [%r43+188];
	ld.shared.u32 	%r611, [%r43+8380];
	ld.shared.u32 	%r612, [%r47+12032];
	ld.shared.u32 	%r613, [%r47+12160];
	add.s32 	%r614, %r612, %r610;
	min.s32 	%r615, %r603, %r614;
	add.s32 	%r616, %r613, %r610;
	min.s32 	%r617, %r605, %r616;
	add.s32 	%r618, %r612, %r611;
	min.s32 	%r619, %r607, %r618;
	add.s32 	%r620, %r613, %r611;
	min.s32 	%r621, %r609, %r620;
	ld.shared.u32 	%r622, [%r43+192];
	ld.shared.u32 	%r623, [%r43+8384];
	ld.shared.u32 	%r624, [%r47+12288];
	ld.shared.u32 	%r625, [%r47+12416];
	add.s32 	%r626, %r624, %r622;
	min.s32 	%r627, %r615, %r626;
	add.s32 	%r628, %r625, %r622;
	min.s32 	%r629, %r617, %r628;
	add.s32 	%r630, %r624, %r623;
	min.s32 	%r631, %r619, %r630;
	add.s32 	%r632, %r625, %r623;
	min.s32 	%r633, %r621, %r632;
	ld.shared.u32 	%r634, [%r43+196];
	ld.shared.u32 	%r635, [%r43+8388];
	ld.shared.u32 	%r636, [%r47+12544];
	ld.shared.u32 	%r637, [%r47+12672];
	add.s32 	%r638, %r636, %r634;
	min.s32 	%r639, %r627, %r638;
	add.s32 	%r640, %r637, %r634;
	min.s32 	%r641, %r629, %r640;
	add.s32 	%r642, %r636, %r635;
	min.s32 	%r643, %r631, %r642;
	add.s32 	%r644, %r637, %r635;
	min.s32 	%r645, %r633, %r644;
	ld.shared.u32 	%r646, [%r43+200];
	ld.shared.u32 	%r647, [%r43+8392];
	ld.shared.u32 	%r648, [%r47+12800];
	ld.shared.u32 	%r649, [%r47+12928];
	add.s32 	%r650, %r648, %r646;
	min.s32 	%r651, %r639, %r650;
	add.s32 	%r652, %r649, %r646;
	min.s32 	%r653, %r641, %r652;
	add.s32 	%r654, %r648, %r647;
	min.s32 	%r655, %r643, %r654;
	add.s32 	%r656, %r649, %r647;
	min.s32 	%r657, %r645, %r656;
	ld.shared.u32 	%r658, [%r43+204];
	ld.shared.u32 	%r659, [%r43+8396];
	ld.shared.u32 	%r660, [%r47+13056];
	ld.shared.u32 	%r661, [%r47+13184];
	add.s32 	%r662, %r660, %r658;
	min.s32 	%r663, %r651, %r662;
	add.s32 	%r664, %r661, %r658;
	min.s32 	%r665, %r653, %r664;
	add.s32 	%r666, %r660, %r659;
	min.s32 	%r667, %r655, %r666;
	add.s32 	%r668, %r661, %r659;
	min.s32 	%r669, %r657, %r668;
	ld.shared.u32 	%r670, [%r43+208];
	ld.shared.u32 	%r671, [%r43+8400];
	ld.shared.u32 	%r672, [%r47+13312];
	ld.shared.u32 	%r673, [%r47+13440];
	add.s32 	%r674, %r672, %r670;
	min.s32 	%r675, %r663, %r674;
	add.s32 	%r676, %r673, %r670;
	min.s32 	%r677, %r665, %r676;
	add.s32 	%r678, %r672, %r671;
	min.s32 	%r679, %r667, %r678;
	add.s32 	%r680, %r673, %r671;
	min.s32 	%r681, %r669, %r680;
	ld.shared.u32 	%r682, [%r43+212];
	ld.shared.u32 	%r683, [%r43+8404];
	ld.shared.u32 	%r684, [%r47+13568];
	ld.shared.u32 	%r685, [%r47+13696];
	add.s32 	%r686, %r684, %r682;
	min.s32 	%r687, %r675, %r686;
	add.s32 	%r688, %r685, %r682;
	min.s32 	%r689, %r677, %r688;
	add.s32 	%r690, %r684, %r683;
	min.s32 	%r691, %r679, %r690;
	add.s32 	%r692, %r685, %r683;
	min.s32 	%r693, %r681, %r692;
	ld.shared.u32 	%r694, [%r43+216];
	ld.shared.u32 	%r695, [%r43+8408];
	ld.shared.u32 	%r696, [%r47+13824];
	ld.shared.u32 	%r697, [%r47+13952];
	add.s32 	%r698, %r696, %r694;
	min.s32 	%r699, %r687, %r698;
	add.s32 	%r700, %r697, %r694;
	min.s32 	%r701, %r689, %r700;
	add.s32 	%r702, %r696, %r695;
	min.s32 	%r703, %r691, %r702;
	add.s32 	%r704, %r697, %r695;
	min.s32 	%r705, %r693, %r704;
	ld.shared.u32 	%r706, [%r43+220];
	ld.shared.u32 	%r707, [%r43+8412];
	ld.shared.u32 	%r708, [%r47+14080];
	ld.shared.u32 	%r709, [%r47+14208];
	add.s32 	%r710, %r708, %r706;
	min.s32 	%r711, %r699, %r710;
	add.s32 	%r712, %r709, %r706;
	min.s32 	%r713, %r701, %r712;
	add.s32 	%r714, %r708, %r707;
	min.s32 	%r715, %r703, %r714;
	add.s32 	%r716, %r709, %r707;
	min.s32 	%r717, %r705, %r716;
	ld.shared.u32 	%r718, [%r43+224];
	ld.shared.u32 	%r719, [%r43+8416];
	ld.shared.u32 	%r720, [%r47+14336];
	ld.shared.u32 	%r721, [%r47+14464];
	add.s32 	%r722, %r720, %r718;
	min.s32 	%r723, %r711, %r722;
	add.s32 	%r724, %r721, %r718;
	min.s32 	%r725, %r713, %r724;
	add.s32 	%r726, %r720, %r719;
	min.s32 	%r727, %r715, %r726;
	add.s32 	%r728, %r721, %r719;
	min.s32 	%r729, %r717, %r728;
	ld.shared.u32 	%r730, [%r43+228];
	ld.shared.u32 	%r731, [%r43+8420];
	ld.shared.u32 	%r732, [%r47+14592];
	ld.shared.u32 	%r733, [%r47+14720];
	add.s32 	%r734, %r732, %r730;
	min.s32 	%r735, %r723, %r734;
	add.s32 	%r736, %r733, %r730;
	min.s32 	%r737, %r725, %r736;
	add.s32 	%r738, %r732, %r731;
	min.s32 	%r739, %r727, %r738;
	add.s32 	%r740, %r733, %r731;
	min.s32 	%r741, %r729, %r740;
	ld.shared.u32 	%r742, [%r43+232];
	ld.shared.u32 	%r743, [%r43+8424];
	ld.shared.u32 	%r744, [%r47+14848];
	ld.shared.u32 	%r745, [%r47+14976];
	add.s32 	%r746, %r744, %r742;
	min.s32 	%r747, %r735, %r746;
	add.s32 	%r748, %r745, %r742;
	min.s32 	%r749, %r737, %r748;
	add.s32 	%r750, %r744, %r743;
	min.s32 	%r751, %r739, %r750;
	add.s32 	%r752, %r745, %r743;
	min.s32 	%r753, %r741, %r752;
	ld.shared.u32 	%r754, [%r43+236];
	ld.shared.u32 	%r755, [%r43+8428];
	ld.shared.u32 	%r756, [%r47+15104];
	ld.shared.u32 	%r757, [%r47+15232];
	add.s32 	%r758, %r756, %r754;
	min.s32 	%r759, %r747, %r758;
	add.s32 	%r760, %r757, %r754;
	min.s32 	%r761, %r749, %r760;
	add.s32 	%r762, %r756, %r755;
	min.s32 	%r763, %r751, %r762;
	add.s32 	%r764, %r757, %r755;
	min.s32 	%r765, %r753, %r764;
	ld.shared.u32 	%r766, [%r43+240];
	ld.shared.u32 	%r767, [%r43+8432];
	ld.shared.u32 	%r768, [%r47+15360];
	ld.shared.u32 	%r769, [%r47+15488];
	add.s32 	%r770, %r768, %r766;
	min.s32 	%r771, %r759, %r770;
	add.s32 	%r772, %r769, %r766;
	min.s32 	%r773, %r761, %r772;
	add.s32 	%r774, %r768, %r767;
	min.s32 	%r775, %r763, %r774;
	add.s32 	%r776, %r769, %r767;
	min.s32 	%r777, %r765, %r776;
	ld.shared.u32 	%r778, [%r43+244];
	ld.shared.u32 	%r779, [%r43+8436];
	ld.shared.u32 	%r780, [%r47+15616];
	ld.shared.u32 	%r781, [%r47+15744];
	add.s32 	%r782, %r780, %r778;
	min.s32 	%r783, %r771, %r782;
	add.s32 	%r784, %r781, %r778;
	min.s32 	%r785, %r773, %r784;
	add.s32 	%r786, %r780, %r779;
	min.s32 	%r787, %r775, %r786;
	add.s32 	%r788, %r781, %r779;
	min.s32 	%r789, %r777, %r788;
	ld.shared.u32 	%r790, [%r43+248];
	ld.shared.u32 	%r791, [%r43+8440];
	ld.shared.u32 	%r792, [%r47+15872];
	ld.shared.u32 	%r793, [%r47+16000];
	add.s32 	%r794, %r792, %r790;
	min.s32 	%r795, %r783, %r794;
	add.s32 	%r796, %r793, %r790;
	min.s32 	%r797, %r785, %r796;
	add.s32 	%r798, %r792, %r791;
	min.s32 	%r799, %r787, %r798;
	add.s32 	%r800, %r793, %r791;
	min.s32 	%r801, %r789, %r800;
	ld.shared.u32 	%r802, [%r43+252];
	ld.shared.u32 	%r803, [%r43+8444];
	ld.shared.u32 	%r804, [%r47+16128];
	ld.shared.u32 	%r805, [%r47+16256];
	add.s32 	%r806, %r804, %r802;
	min.s32 	%r807, %r795, %r806;
	add.s32 	%r808, %r805, %r802;
	min.s32 	%r809, %r797, %r808;
	add.s32 	%r810, %r804, %r803;
	min.s32 	%r811, %r799, %r810;
	add.s32 	%r812, %r805, %r803;
	min.s32 	%r813, %r801, %r812;
	st.global.u32 	[%rd12], %r807;
	st.global.u32 	[%rd12+128], %r809;
	st.global.u32 	[%rd14], %r811;
	st.global.u32 	[%rd14+128], %r813;
$L__BB2_2:
	ret;

}


// ===== COMPILED SASS (sm_100) =====

	.target	sm_100

	.elftype	@"ET_EXEC"


//--------------------- .note.nv.tkinfo           --------------------------
	.section	.note.nv.tkinfo,"",@"SHT_NOTE"
	.sectionflags	@"SHF_NOTE_NV_TKINFO"
	.tkinfo
        /*0018*/ 	.word	0x00000002
        /*0030*/ 	.string	""
        /*0030*/ 	.string	"ptxas"
        /*0030*/ 	.string	"Cuda compilation tools, release 13.0, V13.0.88"
        /*0030*/ 	.string	"Build cuda_13.0.r13.0/compiler.36424714_0"
        /*0030*/ 	.string	"-arch sm_100 -m 64 "



//--------------------- .note.nv.cuinfo           --------------------------
	.section	.note.nv.cuinfo,"",@"SHT_NOTE"
	.sectionflags	@"SHF_NOTE_NV_CUINFO"
        /*0018*/ 	.short	0x0002
        /*001a*/ 	.short	0x0064
        /*001c*/ 	.short	0x0082
	.zero		2


//--------------------- .nv.info                  --------------------------
	.section	.nv.info,"",@"SHT_CUDA_INFO"
	.align	4


	//----- nvinfo : EIATTR_REGCOUNT
	.align		4
        /*0000*/ 	.byte	0x04, 0x2f
        /*0002*/ 	.short	(.L_1 - .L_0)
	.align		4
.L_0:
        /*0004*/ 	.word	index@(_Z6phase1Piii)
        /*0008*/ 	.word	0x00000016


	//----- nvinfo : EIATTR_FRAME_SIZE
	.align		4
.L_1:
        /*000c*/ 	.byte	0x04, 0x11
        /*000e*/ 	.short	(.L_3 - .L_2)
	.align		4
.L_2:
        /*0010*/ 	.word	index@(_Z6phase1Piii)
        /*0014*/ 	.word	0x00000000


	//----- nvinfo : EIATTR_REGCOUNT
	.align		4
.L_3:
        /*0018*/ 	.byte	0x04, 0x2f
        /*001a*/ 	.short	(.L_5 - .L_4)
	.align		4
.L_4:
        /*001c*/ 	.word	index@(_Z6phase2Piii)
        /*0020*/ 	.word	0x00000018


	//----- nvinfo : EIATTR_FRAME_SIZE
	.align		4
.L_5:
        /*0024*/ 	.byte	0x04, 0x11
        /*0026*/ 	.short	(.L_7 - .L_6)
	.align		4
.L_6:
        /*0028*/ 	.word	index@(_Z6phase2Piii)
        /*002c*/ 	.word	0x00000000


	//----- nvinfo : EIATTR_REGCOUNT
	.align		4
.L_7:
        /*0030*/ 	.byte	0x04, 0x2f
        /*0032*/ 	.short	(.L_9 - .L_8)
	.align		4
.L_8:
        /*0034*/ 	.word	index@(_Z6phase3Piii)
        /*0038*/ 	.word	0x00000020


	//----- nvinfo : EIATTR_FRAME_SIZE
	.align		4
.L_9:
        /*003c*/ 	.byte	0x04, 0x11
        /*003e*/ 	.short	(.L_11 - .L_10)
	.align		4
.L_10:
        /*0040*/ 	.word	index@(_Z6phase3Piii)
        /*0044*/ 	.word	0x00000000


	//----- nvinfo : EIATTR_MIN_STACK_SIZE
	.align		4
.L_11:
        /*0048*/ 	.byte	0x04, 0x12
        /*004a*/ 	.short	(.L_13 - .L_12)
	.align		4
.L_12:
        /*004c*/ 	.word	index@(_Z6phase3Piii)
        /*0050*/ 	.word	0x00000000


	//----- nvinfo : EIATTR_MIN_STACK_SIZE
	.align		4
.L_13:
        /*0054*/ 	.byte	0x04, 0x12
        /*0056*/ 	.short	(.L_15 - .L_14)
	.align		4
.L_14:
        /*0058*/ 	.word	index@(_Z6phase2Piii)
        /*005c*/ 	.word	0x00000000


	//----- nvinfo : EIATTR_MIN_STACK_SIZE
	.align		4
.L_15:
        /*0060*/ 	.byte	0x04, 0x12
        /*0062*/ 	.short	(.L_17 - .L_16)
	.align		4
.L_16:
        /*0064*/ 	.word	index@(_Z6phase1Piii)
        /*0068*/ 	.word	0x00000000
.L_17:


//--------------------- .nv.compat                --------------------------
	.section	.nv.compat,"",@"SHT_CUDA_COMPAT_INFO"
	.align	4
        /*0000*/ 	.byte	0x02, 0x09, 0x00, 0x00, 0x02, 0x02, 0x01, 0x00, 0x02, 0x05, 0x05, 0x00, 0x03, 0x07, 0x01, 0x01
        /*0010*/ 	.byte	0x02, 0x03, 0x00, 0x00, 0x02, 0x06, 0x01, 0x00, 0x04, 0x0b, 0x08, 0x00, 0x09, 0x00, 0x00, 0x00
        /*0020*/ 	.byte	0x00, 0x00, 0x00, 0x00


//--------------------- .nv.info._Z6phase3Piii    --------------------------
	.section	.nv.info._Z6phase3Piii,"",@"SHT_CUDA_INFO"
	.sectionflags	@""
	.align	4


	//----- nvinfo : EIATTR_CUDA_API_VERSION
	.align		4
        /*0000*/ 	.byte	0x04, 0x37
        /*0002*/ 	.short	(.L_19 - .L_18)
.L_18:
        /*0004*/ 	.word	0x00000082


	//----- nvinfo : EIATTR_KPARAM_INFO
	.align		4
.L_19:
        /*0008*/ 	.byte	0x04, 0x17
        /*000a*/ 	.short	(.L_21 - .L_20)
.L_20:
        /*000c*/ 	.word	0x00000000
        /*0010*/ 	.short	0x0002
        /*0012*/ 	.short	0x000c
        /*0014*/ 	.byte	0x00, 0xf0, 0x11, 0x00


	//----- nvinfo : EIATTR_KPARAM_INFO
	.align		4
.L_21:
        /*0018*/ 	.byte	0x04, 0x17
        /*001a*/ 	.short	(.L_23 - .L_22)
.L_22:
        /*001c*/ 	.word	0x00000000
        /*0020*/ 	.short	0x0001
        /*0022*/ 	.short	0x0008
        /*0024*/ 	.byte	0x00, 0xf0, 0x11, 0x00


	//----- nvinfo : EIATTR_KPARAM_INFO
	.align		4
.L_23:
        /*0028*/ 	.byte	0x04, 0x17
        /*002a*/ 	.short	(.L_25 - .L_24)
.L_24:
        /*002c*/ 	.word	0x00000000
        /*0030*/ 	.short	0x0000
        /*0032*/ 	.short	0x0000
        /*0034*/ 	.byte	0x00, 0xf5, 0x21, 0x00


	//----- nvinfo : EIATTR_SPARSE_MMA_MASK
	.align		4
.L_25:
        /*0038*/ 	.byte	0x03, 0x50
        /*003a*/ 	.short	0x0000


	//----- nvinfo : EIATTR_MAXREG_COUNT
	.align		4
        /*003c*/ 	.byte	0x03, 0x1b
        /*003e*/ 	.short	0x00ff


	//----- nvinfo : EIATTR_NUM_BARRIERS
	.align		4
        /*0040*/ 	.byte	0x02, 0x4c
        /*0042*/ 	.byte	0x01
	.zero		1


	//----- nvinfo : EIATTR_MERCURY_ISA_VERSION
	.align		4
        /*0044*/ 	.byte	0x03, 0x5f
        /*0046*/ 	.short	0x0101


	//----- nvinfo : EIATTR_VRC_CTA_INIT_COUNT
	.align		4
        /*0048*/ 	.byte	0x02, 0x4a
	.zero		1
	.zero		1


	//----- nvinfo : EIATTR_EXIT_INSTR_OFFSETS
	.align		4
        /*004c*/ 	.byte	0x04, 0x1c
        /*004e*/ 	.short	(.L_27 - .L_26)


	//   ....[0]....
.L_26:
        /*0050*/ 	.word	0x00000060


	//   ....[1]....
        /*0054*/ 	.word	0x00001e10


	//----- nvinfo : EIATTR_CBANK_PARAM_SIZE
	.align		4
.L_27:
        /*0058*/ 	.byte	0x03, 0x19
        /*005a*/ 	.short	0x0010


	//----- nvinfo : EIATTR_PARAM_CBANK
	.align		4
        /*005c*/ 	.byte	0x04, 0x0a
        /*005e*/ 	.short	(.L_29 - .L_28)
	.align		4
.L_28:
        /*0060*/ 	.word	index@(.nv.constant0._Z6phase3Piii)
        /*0064*/ 	.short	0x0380
        /*0066*/ 	.short	0x0010


	//----- nvinfo : EIATTR_SW_WAR
	.align		4
.L_29:
        /*0068*/ 	.byte	0x04, 0x36
        /*006a*/ 	.short	(.L_31 - .L_30)
.L_30:
        /*006c*/ 	.word	0x00000008
.L_31:


//--------------------- .nv.info._Z6phase2Piii    --------------------------
	.section	.nv.info._Z6phase2Piii,"",@"SHT_CUDA_INFO"
	.sectionflags	@""
	.align	4


	//----- nvinfo : EIATTR_CUDA_API_VERSION
	.align		4
        /*0000*/ 	.byte	0x04, 0x37
        /*0002*/ 	.short	(.L_33 - .L_32)
.L_32:
        /*0004*/ 	.word	0x00000082


	//----- nvinfo : EIATTR_KPARAM_INFO
	.align		4
.L_33:
        /*0008*/ 	.byte	0x04, 0x17
        /*000a*/ 	.short	(.L_35 - .L_34)
.L_34:
        /*000c*/ 	.word	0x00000000
        /*0010*/ 	.short	0x0002
        /*0012*/ 	.short	0x000c
        /*0014*/ 	.byte	0x00, 0xf0, 0x11, 0x00


	//----- nvinfo : EIATTR_KPARAM_INFO
	.align		4
.L_35:
        /*0018*/ 	.byte	0x04, 0x17
        /*001a*/ 	.short	(.L_37 - .L_36)
.L_36:
        /*001c*/ 	.word	0x00000000
        /*0020*/ 	.short	0x0001
        /*0022*/ 	.short	0x0008
        /*0024*/ 	.byte	0x00, 0xf0, 0x11, 0x00


	//----- nvinfo : EIATTR_KPARAM_INFO
	.align		4
.L_37:
        /*0028*/ 	.byte	0x04, 0x17
        /*002a*/ 	.short	(.L_39 - .L_38)
.L_38:
        /*002c*/ 	.word	0x00000000
        /*0030*/ 	.short	0x0000
        /*0032*/ 	.short	0x0000
        /*0034*/ 	.byte	0x00, 0xf5, 0x21, 0x00


	//----- nvinfo : EIATTR_SPARSE_MMA_MASK
	.align		4
.L_39:
        /*0038*/ 	.byte	0x03, 0x50
        /*003a*/ 	.short	0x0000


	//----- nvinfo : EIATTR_MAXREG_COUNT
	.align		4
        /*003c*/ 	.byte	0x03, 0x1b
        /*003e*/ 	.short	0x00ff


	//----- nvinfo : EIATTR_NUM_BARRIERS
	.align		4
        /*0040*/ 	.byte	0x02, 0x4c
        /*0042*/ 	.byte	0x01
	.zero		1


	//----- nvinfo : EIATTR_MERCURY_ISA_VERSION
	.align		4
        /*0044*/ 	.byte	0x03, 0x5f
        /*0046*/ 	.short	0x0101


	//----- nvinfo : EIATTR_VRC_CTA_INIT_COUNT
	.align		4
        /*0048*/ 	.byte	0x02, 0x4a
	.zero		1
	.zero		1


	//----- nvinfo : EIATTR_EXIT_INSTR_OFFSETS
	.align		4
        /*004c*/ 	.byte	0x04, 0x1c
        /*004e*/ 	.short	(.L_41 - .L_40)


	//   ....[0]....
.L_40:
        /*0050*/ 	.word	0x00000040


	//   ....[1]....
        /*0054*/ 	.word	0x000072d0


	//----- nvinfo : EIATTR_CBANK_PARAM_SIZE
	.align		4
.L_41:
        /*0058*/ 	.byte	0x03, 0x19
        /*005a*/ 	.short	0x0010


	//----- nvinfo : EIATTR_PARAM_CBANK
	.align		4
        /*005c*/ 	.byte	0x04, 0x0a
        /*005e*/ 	.short	(.L_43 - .L_42)
	.align		4
.L_42:
        /*0060*/ 	.word	index@(.nv.constant0._Z6phase2Piii)
        /*0064*/ 	.short	0x0380
        /*0066*/ 	.short	0x0010


	//----- nvinfo : EIATTR_SW_WAR
	.align		4
.L_43:
        /*0068*/ 	.byte	0x04, 0x36
        /*006a*/ 	.short	(.L_45 - .L_44)
.L_44:
        /*006c*/ 	.word	0x00000008
.L_45:


//--------------------- .nv.info._Z6phase1Piii    --------------------------
	.section	.nv.info._Z6phase1Piii,"",@"SHT_CUDA_INFO"
	.sectionflags	@""
	.align	4


	//----- nvinfo : EIATTR_CUDA_API_VERSION
	.align		4
        /*0000*/ 	.byte	0x04, 0x37
        /*0002*/ 	.short	(.L_47 - .L_46)
.L_46:
        /*0004*/ 	.word	0x00000082


	//----- nvinfo : EIATTR_KPARAM_INFO
	.align		4
.L_47:
        /*0008*/ 	.byte	0x04, 0x17
        /*000a*/ 	.short	(.L_49 - .L_48)
.L_48:
        /*000c*/ 	.word	0x00000000
        /*0010*/ 	.short	0x0002
        /*0012*/ 	.short	0x000c
        /*0014*/ 	.byte	0x00, 0xf0, 0x11, 0x00


	//----- nvinfo : EIATTR_KPARAM_INFO
	.align		4
.L_49:
        /*0018*/ 	.byte	0x04, 0x17
        /*001a*/ 	.short	(.L_51 - .L_50)
.L_50:
        /*001c*/ 	.word	0x00000000
        /*0020*/ 	.short	0x0001
        /*0022*/ 	.short	0x0008
        /*0024*/ 	.byte	0x00, 0xf0, 0x11, 0x00


	//----- nvinfo : EIATTR_KPARAM_INFO
	.align		4
.L_51:
        /*0028*/ 	.byte	0x04, 0x17
        /*002a*/ 	.short	(.L_53 - .L_52)
.L_52:
        /*002c*/ 	.word	0x00000000
        /*0030*/ 	.short	0x0000
        /*0032*/ 	.short	0x0000
        /*0034*/ 	.byte	0x00, 0xf5, 0x21, 0x00


	//----- nvinfo : EIATTR_SPARSE_MMA_MASK
	.align		4
.L_53:
        /*0038*/ 	.byte	0x03, 0x50
        /*003a*/ 	.short	0x0000


	//----- nvinfo : EIATTR_MAXREG_COUNT
	.align		4
        /*003c*/ 	.byte	0x03, 0x1b
        /*003e*/ 	.short	0x00ff


	//----- nvinfo : EIATTR_NUM_BARRIERS
	.align		4
        /*0040*/ 	.byte	0x02, 0x4c
        /*0042*/ 	.byte	0x01
	.zero		1


	//----- nvinfo : EIATTR_MERCURY_ISA_VERSION
	.align		4
        /*0044*/ 	.byte	0x03, 0x5f
        /*0046*/ 	.short	0x0101


	//----- nvinfo : EIATTR_VRC_CTA_INIT_COUNT
	.align		4
        /*0048*/ 	.byte	0x02, 0x4a
	.zero		1
	.zero		1


	//----- nvinfo : EIATTR_EXIT_INSTR_OFFSETS
	.align		4
        /*004c*/ 	.byte	0x04, 0x1c
        /*004e*/ 	.short	(.L_55 - .L_54)


	//   ....[0]....
.L_54:
        /*0050*/ 	.word	0x00005630


	//----- nvinfo : EIATTR_CBANK_PARAM_SIZE
	.align		4
.L_55:
        /*0054*/ 	.byte	0x03, 0x19
        /*0056*/ 	.short	0x0010


	//----- nvinfo : EIATTR_PARAM_CBANK
	.align		4
        /*0058*/ 	.byte	0x04, 0x0a
        /*005a*/ 	.short	(.L_57 - .L_56)
	.align		4
.L_56:
        /*005c*/ 	.word	index@(.nv.constant0._Z6phase1Piii)
        /*0060*/ 	.short	0x0380
        /*0062*/ 	.short	0x0010


	//----- nvinfo : EIATTR_SW_WAR
	.align		4
.L_57:
        /*0064*/ 	.byte	0x04, 0x36
        /*0066*/ 	.short	(.L_59 - .L_58)
.L_58:
        /*0068*/ 	.word	0x00000008
.L_59:


//--------------------- .nv.callgraph             --------------------------
	.section	.nv.callgraph,"",@"SHT_CUDA_CALLGRAPH"
	.align	4
	.sectionentsize	8
	.align		4
        /*0000*/ 	.word	0x00000000
	.align		4
        /*0004*/ 	.word	0xffffffff
	.align		4
        /*0008*/ 	.word	0x00000000
	.align		4
        /*000c*/ 	.word	0xfffffffe
	.align		4
        /*0010*/ 	.word	0x00000000
	.align		4
        /*0014*/ 	.word	0xfffffffd
	.align		4
        /*0018*/ 	.word	0x00000000
	.align		4
        /*001c*/ 	.word	0xfffffffc


//--------------------- .text._Z6phase3Piii       --------------------------
	.section	.text._Z6phase3Piii,"ax",@progbits
	.align	128
        .global         _Z6phase3Piii
        .type           _Z6phase3Piii,@function
        .size           _Z6phase3Piii,(.L_x_131 - _Z6phase3Piii)
        .other          _Z6phase3Piii,@"STO_CUDA_ENTRY STV_DEFAULT"
_Z6phase3Piii:
.text._Z6phase3Piii:
[----:B------:R-:W-:Y:S01]  /*0000*/  LDC R1, c[0x0][0x37c] ;  /* 0x0000df00ff017b82 */ /* 0x000fe20000000800 */
[----:B------:R-:W0:Y:S07]  /*0010*/  S2R R5, SR_CTAID.Y ;  /* 0x0000000000057919 */ /* 0x000e2e0000002600 */
[----:B------:R-:W0:Y:S01]  /*0020*/  LDC R7, c[0x0][0x38c] ;  /* 0x0000e300ff077b82 */ /* 0x000e220000000800 */
[----:B------:R-:W1:Y:S01]  /*0030*/  S2R R12, SR_CTAID.X ;  /* 0x00000000000c7919 */ /* 0x000e620000002500 */
[----:B0-----:R-:W-:-:S04]  /*0040*/  ISETP.NE.AND P0, PT, R5, R7, PT ;  /* 0x000000070500720c */ /* 0x001fc80003f05270 */
[----:B-1----:R-:W-:-:S13]  /*0050*/  ISETP.EQ.OR P0, PT, R12, R7, !P0 ;  /* 0x000000070c00720c */ /* 0x002fda0004702670 */
[----:B------:R-:W-:Y:S05]  /*0060*/  @P0 EXIT ;  /* 0x000000000000094d */ /* 0x000fea0003800000 */
[----:B------:R-:W0:Y:S01]  /*0070*/  S2R R0, SR_TID.Y ;  /* 0x0000000000007919 */ /* 0x000e220000002200 */
[----:B------:R-:W1:Y:S01]  /*0080*/  LDC R17, c[0x0][0x388] ;  /* 0x0000e200ff117b82 */ /* 0x000e620000000800 */
[----:B------:R-:W2:Y:S01]  /*0090*/  LDCU.64 UR8, c[0x0][0x358] ;  /* 0x00006b00ff0877ac */ /* 0x000ea20008000a00 */
[----:B------:R-:W3:Y:S06]  /*00a0*/  S2R R3, SR_TID.X ;  /* 0x0000000000037919 */ /* 0x000eec0000002100 */
[----:B------:R-:W4:Y:S01]  /*00b0*/  LDC.64 R20, c[0x0][0x380] ;  /* 0x0000e000ff147b82 */ /* 0x000f220000000a00 */
[----:B0-----:R-:W-:-:S02]  /*00c0*/  IMAD R2, R5, 0x40, R0 ;  /* 0x0000004005027824 */ /* 0x001fc400078e0200 */
[C-C-:B---3--:R-:W-:Y:S02]  /*00d0*/  IMAD R6, R7.reuse, 0x40, R3.reuse ;  /* 0x0000004007067824 */ /* 0x148fe400078e0203 */
[-C--:B-1----:R-:W-:Y:S02]  /*00e0*/  IMAD R13, R2, R17.reuse, RZ ;  /* 0x00000011020d7224 */ /* 0x082fe400078e02ff */
[----:B------:R-:W-:Y:S02]  /*00f0*/  IMAD R12, R12, 0x40, R3 ;  /* 0x000000400c0c7824 */ /* 0x000fe400078e0203 */
[----:B------:R-:W-:Y:S02]  /*0100*/  IMAD R7, R7, 0x40, R0 ;  /* 0x0000004007077824 */ /* 0x000fe400078e0200 */
[----:B------:R-:W-:Y:S02]  /*0110*/  IMAD R5, R2, R17, R6 ;  /* 0x0000001102057224 */ /* 0x000fe400078e0206 */
[----:B------:R-:W-:-:S02]  /*0120*/  IMAD R15, R17, 0x20, R13 ;  /* 0x00000020110f7824 */ /* 0x000fc400078e020d */
[----:B------:R-:W-:Y:S02]  /*0130*/  IMAD R7, R7, R17, R12 ;  /* 0x0000001107077224 */ /* 0x000fe400078e020c */
[----:B----4-:R-:W-:-:S04]  /*0140*/  IMAD.WIDE R4, R5, 0x4, R20 ;  /* 0x0000000405047825 */ /* 0x010fc800078e0214 */
[----:B------:R-:W-:Y:S01]  /*0150*/  IMAD.IADD R9, R6, 0x1, R15 ;  /* 0x0000000106097824 */ /* 0x000fe200078e020f */
[----:B--2---:R-:W2:Y:S01]  /*0160*/  LDG.E R2, desc[UR8][R4.64] ;  /* 0x0000000804027981 */ /* 0x004ea2000c1e1900 */
[----:B------:R-:W-:Y:S02]  /*0170*/  IMAD R17, R17, 0x20, R7 ;  /* 0x0000002011117824 */ /* 0x000fe400078e0207 */
[--C-:B------:R-:W-:Y:S01]  /*0180*/  IMAD.WIDE R10, R7, 0x4, R20.reuse ;  /* 0x00000004070a7825 */ /* 0x100fe200078e0214 */
[----:B------:R0:W3:Y:S03]  /*0190*/  LDG.E R16, desc[UR8][R4.64+0x80] ;  /* 0x0000800804107981 */ /* 0x0000e6000c1e1900 */
[--C-:B------:R-:W-:Y:S01]  /*01a0*/  IMAD.WIDE R8, R9, 0x4, R20.reuse ;  /* 0x0000000409087825 */ /* 0x100fe200078e0214 */
[----:B------:R-:W4:Y:S03]  /*01b0*/  LDG.E R14, desc[UR8][R10.64] ;  /* 0x000000080a0e7981 */ /* 0x000f26000c1e1900 */
[----:B------:R-:W-:Y:S01]  /*01c0*/  IMAD.WIDE R6, R17, 0x4, R20 ;  /* 0x0000000411067825 */ /* 0x000fe200078e0214 */
[----:B------:R1:W5:Y:S04]  /*01d0*/  LDG.E R18, desc[UR8][R10.64+0x80] ;  /* 0x000080080a127981 */ /* 0x000368000c1e1900 */
[----:B------:R-:W5:Y:S04]  /*01e0*/  LDG.E R24, desc[UR8][R8.64] ;  /* 0x0000000808187981 */ /* 0x000f68000c1e1900 */
[----:B------:R-:W5:Y:S04]  /*01f0*/  LDG.E R26, desc[UR8][R6.64] ;  /* 0x00000008061a7981 */ /* 0x000f68000c1e1900 */
[----:B------:R-:W5:Y:S04]  /*0200*/  LDG.E R28, desc[UR8][R8.64+0x80] ;  /* 0x00008008081c7981 */ /* 0x000f68000c1e1900 */
[----:B------:R-:W5:Y:S01]  /*0210*/  LDG.E R27, desc[UR8][R6.64+0x80] ;  /* 0x00008008061b7981 */ /* 0x000f62000c1e1900 */
[----:B------:R-:W1:Y:S01]  /*0220*/  S2UR UR6, SR_CgaCtaId ;  /* 0x00000000000679c3 */ /* 0x000e620000008800 */
[----:B------:R-:W-:-:S02]  /*0230*/  UMOV UR4, 0x400 ;  /* 0x0000040000047882 */ /* 0x000fc40000000000 */
[----:B------:R-:W-:Y:S01]  /*0240*/  UIADD3 UR5, UPT, UPT, UR4, 0x4000, URZ ;  /* 0x0000400004057890 */ /* 0x000fe2000fffe0ff */
[----:B0-----:R-:W-:-:S03]  /*0250*/  IMAD R4, R0, 0x40, R3 ;  /* 0x0000004000047824 */ /* 0x001fc600078e0203 */
[----:B-1----:R-:W-:Y:S02]  /*0260*/  ULEA UR5, UR6, UR5, 0x18 ;  /* 0x0000000506057291 */ /* 0x002fe4000f8ec0ff */
[----:B------:R-:W-:-:S04]  /*0270*/  ULEA UR4, UR6, UR4, 0x18 ;  /* 0x0000000406047291 */ /* 0x000fc8000f8ec0ff */
[C---:B------:R-:W-:Y:S02]  /*0280*/  LEA R11, R4.reuse, UR5, 0x2 ;  /* 0x00000005040b7c11 */ /* 0x040fe4000f8e10ff */
[----:B------:R-:W-:Y:S01]  /*0290*/  LEA R25, R4, UR4, 0x2 ;  /* 0x0000000404197c11 */ /* 0x000fe2000f8e10ff */
[----:B------:R-:W-:Y:S02]  /*02a0*/  IMAD.IADD R23, R13, 0x1, R12 ;  /* 0x000000010d177824 */ /* 0x000fe400078e020c */
[----:B------:R-:W-:Y:S02]  /*02b0*/  IMAD.IADD R15, R12, 0x1, R15 ;  /* 0x000000010c0f7824 */ /* 0x000fe400078e020f */
[----:B------:R-:W-:-:S04]  /*02c0*/  IMAD.WIDE R22, R23, 0x4, R20 ;  /* 0x0000000417167825 */ /* 0x000fc800078e0214 */
[----:B------:R-:W-:Y:S01]  /*02d0*/  IMAD.WIDE R20, R15, 0x4, R20 ;  /* 0x000000040f147825 */ /* 0x000fe200078e0214 */
[----:B--2---:R0:W-:Y:S04]  /*02e0*/  STS [R11], R2 ;  /* 0x000000020b007388 */ /* 0x0041e80000000800 */
[----:B----4-:R-:W-:Y:S04]  /*02f0*/  STS [R25], R14 ;  /* 0x0000000e19007388 */ /* 0x010fe80000000800 */
[----:B---3--:R-:W-:Y:S04]  /*0300*/  STS [R11+0x80], R16 ;  /* 0x000080100b007388 */ /* 0x008fe80000000800 */
[----:B-----5:R-:W-:Y:S04]  /*0310*/  STS [R25+0x80], R18 ;  /* 0x0000801219007388 */ /* 0x020fe80000000800 */
[----:B------:R-:W-:Y:S04]  /*0320*/  STS [R11+0x2000], R24 ;  /* 0x002000180b007388 */ /* 0x000fe80000000800 */
[----:B------:R-:W-:Y:S04]  /*0330*/  STS [R25+0x2000], R26 ;  /* 0x0020001a19007388 */ /* 0x000fe80000000800 */
[----:B------:R-:W-:Y:S04]  /*0340*/  STS [R11+0x2080], R28 ;  /* 0x0020801c0b007388 */ /* 0x000fe80000000800 */
[----:B------:R-:W-:Y:S01]  /*0350*/  STS [R25+0x2080], R27 ;  /* 0x0020801b19007388 */ /* 0x000fe20000000800 */
[----:B------:R-:W-:Y:S06]  /*0360*/  BAR.SYNC.DEFER_BLOCKING 0x0 ;  /* 0x0000000000007b1d */ /* 0x000fec0000010000 */
[----:B------:R-:W2:Y:S04]  /*0370*/  LDG.E R29, desc[UR8][R22.64] ;  /* 0x00000008161d7981 */ /* 0x000ea8000c1e1900 */
[----:B------:R-:W3:Y:S04]  /*0380*/  LDG.E R8, desc[UR8][R20.64] ;  /* 0x0000000814087981 */ /* 0x000ee8000c1e1900 */
[----:B------:R-:W4:Y:S04]  /*0390*/  LDG.E R9, desc[UR8][R22.64+0x80] ;  /* 0x0000800816097981 */ /* 0x000f28000c1e1900 */
[----:B------:R-:W5:Y:S01]  /*03a0*/  LDG.E R5, desc[UR8][R20.64+0x80] ;  /* 0x0000800814057981 */ /* 0x000f62000c1e1900 */
[----:B0-----:R-:W-:-:S02]  /*03b0*/  LEA R2, R3, UR4, 0x2 ;  /* 0x0000000403027c11 */ /* 0x001fc4000f8e10ff */
[----:B------:R-:W-:-:S03]  /*03c0*/  LEA R0, R0, UR5, 0x8 ;  /* 0x0000000500007c11 */ /* 0x000fc6000f8e40ff */
[----:B------:R-:W-:Y:S04]  /*03d0*/  LDS R10, [R2] ;  /* 0x00000000020a7984 */ /* 0x000fe80000000800 */
[----:B------:R-:W2:Y:S04]  /*03e0*/  LDS.128 R12, [R0] ;  /* 0x00000000000c7984 */ /* 0x000ea80000000c00 */
[----:B------:R-:W3:Y:S04]  /*03f0*/  LDS.128 R16, [R0+0x2000] ;  /* 0x0020000000107984 */ /* 0x000ee80000000c00 */
[----:B------:R-:W4:Y:S04]  /*0400*/  LDS R11, [R2+0x80] ;  /* 0x00008000020b7984 */ /* 0x000f280000000800 */
[----:B------:R-:W0:Y:S04]  /*0410*/  LDS R6, [R2+0x100] ;  /* 0x0001000002067984 */ /* 0x000e280000000800 */
[----:B------:R-:W1:Y:S04]  /*0420*/  LDS R4, [R2+0x180] ;  /* 0x0001800002047984 */ /* 0x000e680000000800 */
[----:B------:R-:W1:Y:S04]  /*0430*/  LDS R7, [R2+0x200] ;  /* 0x0002000002077984 */ /* 0x000e680000000800 */
[----:B------:R-:W1:Y:S04]  /*0440*/  LDS R3, [R2+0x280] ;  /* 0x0002800002037984 */ /* 0x000e680000000800 */
[----:B------:R-:W1:Y:S04]  /*0450*/  LDS R26, [R2+0x300] ;  /* 0x00030000021a7984 */ /* 0x000e680000000800 */
[----:B------:R-:W1:Y:S04]  /*0460*/  LDS R24, [R2+0x380] ;  /* 0x0003800002187984 */ /* 0x000e680000000800 */
[----:B------:R-:W-:Y:S04]  /*0470*/  LDS R28, [R2+0x580] ;  /* 0x00058000021c7984 */ /* 0x000fe80000000800 */
[----:B------:R-:W-:Y:S01]  /*0480*/  LDS R25, [R2+0x600] ;  /* 0x0006000002197984 */ /* 0x000fe20000000800 */
[----:B--2---:R-:W-:-:S02]  /*0490*/  VIADDMNMX R29, R10, R12, R29, PT ;  /* 0x0000000c0a1d7246 */ /* 0x004fc4000380011d */
[----:B---3--:R-:W-:Y:S02]  /*04a0*/  VIADDMNMX R8, R10, R16, R8, PT ;  /* 0x000000100a087246 */ /* 0x008fe40003800108 */
[C---:B----4-:R-:W-:Y:S02]  /*04b0*/  VIADDMNMX R9, R11.reuse, R12, R9, PT ;  /* 0x0000000c0b097246 */ /* 0x050fe40003800109 */
[----:B-----5:R-:W-:Y:S02]  /*04c0*/  VIADDMNMX R5, R11, R16, R5, PT ;  /* 0x000000100b057246 */ /* 0x020fe40003800105 */
[C---:B0-----:R-:W-:Y:S02]  /*04d0*/  VIADDMNMX R12, R6.reuse, R13, R29, PT ;  /* 0x0000000d060c7246 */ /* 0x041fe4000380011d */
[----:B------:R-:W-:Y:S02]  /*04e0*/  VIADDMNMX R8, R6, R17, R8, PT ;  /* 0x0000001106087246 */ /* 0x000fe40003800108 */
[----:B-1----:R-:W-:-:S02]  /*04f0*/  VIADDMNMX R9, R4, R13, R9, PT ;  /* 0x0000000d04097246 */ /* 0x002fc40003800109 */
[----:B------:R-:W-:Y:S01]  /*0500*/  VIADDMNMX R5, R4, R17, R5, PT ;  /* 0x0000001104057246 */ /* 0x000fe20003800105 */
[----:B------:R-:W-:Y:S01]  /*0510*/  LDS R13, [R2+0x480] ;  /* 0x00048000020d7984 */ /* 0x000fe20000000800 */
[C---:B------:R-:W-:Y:S02]  /*0520*/  VIADDMNMX R12, R7.reuse, R14, R12, PT ;  /* 0x0000000e070c7246 */ /* 0x040fe4000380010c */
[----:B------:R-:W-:Y:S01]  /*0530*/  VIADDMNMX R16, R7, R18, R8, PT ;  /* 0x0000001207107246 */ /* 0x000fe20003800108 */
[----:B------:R-:W-:Y:S01]  /*0540*/  LDS R17, [R2+0x500] ;  /* 0x0005000002117984 */ /* 0x000fe20000000800 */
[C---:B------:R-:W-:Y:S02]  /*0550*/  VIADDMNMX R14, R3.reuse, R14, R9, PT ;  /* 0x0000000e030e7246 */ /* 0x040fe40003800109 */
[----:B------:R-:W-:Y:S01]  /*0560*/  VIADDMNMX R18, R3, R18, R5, PT ;  /* 0x0000001203127246 */ /* 0x000fe20003800105 */
[----:B------:R-:W0:Y:S04]  /*0570*/  LDS.128 R8, [R0+0x2010] ;  /* 0x0020100000087984 */ /* 0x000e280000000c00 */
[----:B------:R-:W1:Y:S04]  /*0580*/  LDS R3, [R2+0x400] ;  /* 0x0004000002037984 */ /* 0x000e680000000800 */
[----:B------:R-:W2:Y:S01]  /*0590*/  LDS.128 R4, [R0+0x10] ;  /* 0x0000100000047984 */ /* 0x000ea20000000c00 */
[----:B------:R-:W-:-:S02]  /*05a0*/  VIADDMNMX R12, R26, R15, R12, PT ;  /* 0x0000000f1a0c7246 */ /* 0x000fc4000380010c */
[----:B------:R-:W-:Y:S02]  /*05b0*/  VIADDMNMX R14, R24, R15, R14, PT ;  /* 0x0000000f180e7246 */ /* 0x000fe4000380010e */
[----:B------:R-:W3:Y:S01]  /*05c0*/  LDS R15, [R2+0x680] ;  /* 0x00068000020f7984 */ /* 0x000ee20000000800 */
[-C--:B------:R-:W-:Y:S02]  /*05d0*/  VIADDMNMX R16, R26, R19.reuse, R16, PT ;  /* 0x000000131a107246 */ /* 0x080fe40003800110 */
[----:B------:R-:W-:Y:S01]  /*05e0*/  VIADDMNMX R18, R24, R19, R18, PT ;  /* 0x0000001318127246 */ /* 0x000fe20003800112 */
[----:B------:R-:W-:Y:S04]  /*05f0*/  LDS R26, [R2+0x780] ;  /* 0x00078000021a7984 */ /* 0x000fe80000000800 */
[----:B------:R-:W4:Y:S01]  /*0600*/  LDS R24, [R2+0x700] ;  /* 0x0007000002187984 */ /* 0x000f220000000800 */
[----:B0-----:R-:W-:-:S02]  /*0610*/  VIADDMNMX R18, R13, R8, R18, PT ;  /* 0x000000080d127246 */ /* 0x001fc40003800112 */
[C---:B-1----:R-:W-:Y:S02]  /*0620*/  VIADDMNMX R16, R3.reuse, R8, R16, PT ;  /* 0x0000000803107246 */ /* 0x042fe40003800110 */
[-C--:B--2---:R-:W-:Y:S02]  /*0630*/  VIADDMNMX R12, R3, R4.reuse, R12, PT ;  /* 0x00000004030c7246 */ /* 0x084fe4000380010c */
[----:B------:R-:W-:Y:S01]  /*0640*/  VIADDMNMX R14, R13, R4, R14, PT ;  /* 0x000000040d0e7246 */ /* 0x000fe2000380010e */
[----:B------:R-:W-:Y:S01]  /*0650*/  LDS R3, [R2+0x800] ;  /* 0x0008000002037984 */ /* 0x000fe20000000800 */
[C---:B------:R-:W-:Y:S02]  /*0660*/  VIADDMNMX R4, R17.reuse, R5, R12, PT ;  /* 0x0000000511047246 */ /* 0x040fe4000380010c */
[----:B------:R-:W-:Y:S02]  /*0670*/  VIADDMNMX R8, R17, R9, R16, PT ;  /* 0x0000000911087246 */ /* 0x000fe40003800110 */
[----:B------:R-:W-:-:S02]  /*0680*/  VIADDMNMX R14, R28, R5, R14, PT ;  /* 0x000000051c0e7246 */ /* 0x000fc4000380010e */
[----:B------:R-:W-:Y:S01]  /*0690*/  VIADDMNMX R18, R28, R9, R18, PT ;  /* 0x000000091c127246 */ /* 0x000fe20003800112 */
[----:B------:R-:W-:Y:S01]  /*06a0*/  LDS R5, [R2+0x880] ;  /* 0x0008800002057984 */ /* 0x000fe20000000800 */
[C---:B------:R-:W-:Y:S02]  /*06b0*/  VIADDMNMX R4, R25.reuse, R6, R4, PT ;  /* 0x0000000619047246 */ /* 0x040fe40003800104 */
[----:B------:R-:W-:Y:S01]  /*06c0*/  VIADDMNMX R8, R25, R10, R8, PT ;  /* 0x0000000a19087246 */ /* 0x000fe20003800108 */
[----:B------:R-:W-:Y:S01]  /*06d0*/  LDS R9, [R2+0x900] ;  /* 0x0009000002097984 */ /* 0x000fe20000000800 */
[C---:B---3--:R-:W-:Y:S02]  /*06e0*/  VIADDMNMX R6, R15.reuse, R6, R14, PT ;  /* 0x000000060f067246 */ /* 0x048fe4000380010e */
[----:B------:R-:W-:Y:S01]  /*06f0*/  VIADDMNMX R10, R15, R10, R18, PT ;  /* 0x0000000a0f0a7246 */ /* 0x000fe20003800112 */
[----:B------:R-:W-:Y:S04]  /*0700*/  LDS R28, [R2+0x980] ;  /* 0x00098000021c7984 */ /* 0x000fe80000000800 */
[----:B------:R-:W0:Y:S04]  /*0710*/  LDS.128 R12, [R0+0x20] ;  /* 0x00002000000c7984 */ /* 0x000e280000000c00 */
[----:B------:R-:W1:Y:S01]  /*0720*/  LDS.128 R16, [R0+0x2020] ;  /* 0x0020200000107984 */ /* 0x000e620000000c00 */
[----:B----4-:R-:W-:-:S02]  /*0730*/  VIADDMNMX R4, R24, R7, R4, PT ;  /* 0x0000000718047246 */ /* 0x010fc40003800104 */
[----:B------:R-:W-:Y:S01]  /*0740*/  VIADDMNMX R6, R26, R7, R6, PT ;  /* 0x000000071a067246 */ /* 0x000fe20003800106 */
[----:B------:R-:W2:Y:S04]  /*0750*/  LDS R25, [R2+0xa00] ;  /* 0x000a000002197984 */ /* 0x000ea80000000800 */
[----:B------:R-:W3:Y:S01]  /*0760*/  LDS R7, [R2+0xa80] ;  /* 0x000a800002077984 */ /* 0x000ee20000000800 */
[-C--:B------:R-:W-:Y:S02]  /*0770*/  VIADDMNMX R8, R24, R11.reuse, R8, PT ;  /* 0x0000000b18087246 */ /* 0x080fe40003800108 */
[----:B------:R-:W-:Y:S01]  /*0780*/  VIADDMNMX R10, R26, R11, R10, PT ;  /* 0x0000000b1a0a7246 */ /* 0x000fe2000380010a */
[----:B------:R-:W4:Y:S04]  /*0790*/  LDS R24, [R2+0xb00] ;  /* 0x000b000002187984 */ /* 0x000f280000000800 */
[----:B------:R-:W5:Y:S01]  /*07a0*/  LDS R26, [R2+0xb80] ;  /* 0x000b8000021a7984 */ /* 0x000f620000000800 */
[----:B0-----:R-:W-:-:S02]  /*07b0*/  VIADDMNMX R4, R3, R12, R4, PT ;  /* 0x0000000c03047246 */ /* 0x001fc40003800104 */
[----:B------:R-:W-:Y:S02]  /*07c0*/  VIADDMNMX R6, R5, R12, R6, PT ;  /* 0x0000000c05067246 */ /* 0x000fe40003800106 */
[-C--:B-1----:R-:W-:Y:S02]  /*07d0*/  VIADDMNMX R8, R3, R16.reuse, R8, PT ;  /* 0x0000001003087246 */ /* 0x082fe40003800108 */
[----:B------:R-:W-:Y:S01]  /*07e0*/  VIADDMNMX R10, R5, R16, R10, PT ;  /* 0x00000010050a7246 */ /* 0x000fe2000380010a */
[----:B------:R-:W-:Y:S01]  /*07f0*/  LDS R3, [R2+0xc00] ;  /* 0x000c000002037984 */ /* 0x000fe20000000800 */
[C---:B------:R-:W-:Y:S02]  /*0800*/  VIADDMNMX R4, R9.reuse, R13, R4, PT ;  /* 0x0000000d09047246 */ /* 0x040fe40003800104 */
[----:B------:R-:W-:Y:S02]  /*0810*/  VIADDMNMX R8, R9, R17, R8, PT ;  /* 0x0000001109087246 */ /* 0x000fe40003800108 */
[----:B------:R-:W-:-:S02]  /*0820*/  VIADDMNMX R6, R28, R13, R6, PT ;  /* 0x0000000d1c067246 */ /* 0x000fc40003800106 */
[----:B------:R-:W-:Y:S01]  /*0830*/  VIADDMNMX R10, R28, R17, R10, PT ;  /* 0x000000111c0a7246 */ /* 0x000fe2000380010a */
[----:B------:R-:W-:Y:S01]  /*0840*/  LDS R13, [R2+0xc80] ;  /* 0x000c8000020d7984 */ /* 0x000fe20000000800 */
[C---:B--2---:R-:W-:Y:S02]  /*0850*/  VIADDMNMX R12, R25.reuse, R14, R4, PT ;  /* 0x0000000e190c7246 */ /* 0x044fe40003800104 */
        /* <DEDUP_REMOVED lines=8> */
[----:B-----5:R-:W-:Y:S01]  /*08e0*/  VIADDMNMX R14, R26, R15, R14, PT ;  /* 0x0000000f1a0e7246 */ /* 0x020fe2000380010e */
        /* <DEDUP_REMOVED lines=288> */
[----:B------:R-:W-:-:S03]  /*1af0*/  VIADDMNMX R8, R24, R11, R8, PT ;  /* 0x0000000b18087246 */ /* 0x000fc60003800108 */
[----:B------:R-:W4:Y:S01]  /*1b00*/  LDS R24, [R2+0x3b00] ;  /* 0x003b000002187984 */ /* 0x000f220000000800 */
[----:B------:R-:W-:-:S03]  /*1b10*/  VIADDMNMX R10, R26, R11, R10, PT ;  /* 0x0000000b1a0a7246 */ /* 0x000fc6000380010a */
[----:B------:R-:W5:Y:S01]  /*1b20*/  LDS R26, [R2+0x3b80] ;  /* 0x003b8000021a7984 */ /* 0x000f620000000800 */
[-C--:B0-----:R-:W-:Y:S02]  /*1b30*/  VIADDMNMX R4, R3, R12.reuse, R4, PT ;  /* 0x0000000c03047246 */ /* 0x081fe40003800104 */
[----:B------:R-:W-:Y:S02]  /*1b40*/  VIADDMNMX R6, R5, R12, R6, PT ;  /* 0x0000000c05067246 */ /* 0x000fe40003800106 */
[-C--:B-1----:R-:W-:Y:S02]  /*1b50*/  VIADDMNMX R8, R3, R16.reuse, R8, PT ;  /* 0x0000001003087246 */ /* 0x082fe40003800108 */
[----:B------:R-:W-:Y:S01]  /*1b60*/  VIADDMNMX R10, R5, R16, R10, PT ;  /* 0x00000010050a7246 */ /* 0x000fe2000380010a */
[----:B------:R-:W-:Y:S01]  /*1b70*/  LDS R3, [R2+0x3c80] ;  /* 0x003c800002037984 */ /* 0x000fe20000000800 */
[C---:B------:R-:W-:Y:S02]  /*1b80*/  VIADDMNMX R4, R9.reuse, R13, R4, PT ;  /* 0x0000000d09047246 */ /* 0x040fe40003800104 */
[----:B------:R-:W-:Y:S01]  /*1b90*/  VIADDMNMX R8, R9, R17, R8, PT ;  /* 0x0000001109087246 */ /* 0x000fe20003800108 */
[----:B------:R-:W-:Y:S01]  /*1ba0*/  LDS R16, [R2+0x3d80] ;  /* 0x003d800002107984 */ /* 0x000fe20000000800 */
        /* <DEDUP_REMOVED lines=9> */
[----:B------:R-:W0:Y:S01]  /*1c40*/  LDS.128 R4, [R0+0xf0] ;  /* 0x0000f00000047984 */ /* 0x000e220000000c00 */
[----:B----4-:R-:W-:-:S03]  /*1c50*/  VIADDMNMX R12, R24, R15, R12, PT ;  /* 0x0000000f180c7246 */ /* 0x010fc6000380010c */
[----:B------:R-:W1:Y:S01]  /*1c60*/  LDS.128 R8, [R0+0x20f0] ;  /* 0x0020f00000087984 */ /* 0x000e620000000c00 */
[----:B------:R-:W-:-:S03]  /*1c70*/  VIADDMNMX R25, R24, R19, R25, PT ;  /* 0x0000001318197246 */ /* 0x000fc60003800119 */
[----:B------:R-:W2:Y:S01]  /*1c80*/  LDS R24, [R2+0x3d00] ;  /* 0x003d000002187984 */ /* 0x000ea20000000800 */
[----:B-----5:R-:W-:-:S03]  /*1c90*/  VIADDMNMX R27, R26, R15, R14, PT ;  /* 0x0000000f1a1b7246 */ /* 0x020fc6000380010e */
[----:B------:R-:W3:Y:S04]  /*1ca0*/  LDS R15, [R2+0x3e80] ;  /* 0x003e8000020f7984 */ /* 0x000ee80000000800 */
[----:B------:R-:W4:Y:S01]  /*1cb0*/  LDS R14, [R2+0x3f80] ;  /* 0x003f8000020e7984 */ /* 0x000f220000000800 */
[----:B------:R-:W-:Y:S02]  /*1cc0*/  VIADDMNMX R18, R26, R19, R18, PT ;  /* 0x000000131a127246 */ /* 0x000fe40003800112 */
[-C--:B0-----:R-:W-:Y:S02]  /*1cd0*/  VIADDMNMX R27, R3, R4.reuse, R27, PT ;  /* 0x00000004031b7246 */ /* 0x081fe4000380011b */
[C---:B------:R-:W-:Y:S02]  /*1ce0*/  VIADDMNMX R12, R13.reuse, R4, R12, PT ;  /* 0x000000040d0c7246 */ /* 0x040fe4000380010c */
[----:B-1----:R-:W-:-:S02]  /*1cf0*/  VIADDMNMX R25, R13, R8, R25, PT ;  /* 0x000000080d197246 */ /* 0x002fc40003800119 */
[----:B------:R-:W-:Y:S02]  /*1d00*/  VIADDMNMX R18, R3, R8, R18, PT ;  /* 0x0000000803127246 */ /* 0x000fe40003800112 */
[-C--:B------:R-:W-:Y:S02]  /*1d10*/  VIADDMNMX R27, R16, R5.reuse, R27, PT ;  /* 0x00000005101b7246 */ /* 0x080fe4000380011b */
[C---:B--2---:R-:W-:Y:S02]  /*1d20*/  VIADDMNMX R12, R24.reuse, R5, R12, PT ;  /* 0x00000005180c7246 */ /* 0x044fe4000380010c */
[-C--:B------:R-:W-:Y:S02]  /*1d30*/  VIADDMNMX R25, R24, R9.reuse, R25, PT ;  /* 0x0000000918197246 */ /* 0x080fe40003800119 */
[----:B------:R-:W-:Y:S02]  /*1d40*/  VIADDMNMX R18, R16, R9, R18, PT ;  /* 0x0000000910127246 */ /* 0x000fe40003800112 */
[----:B---3--:R-:W-:-:S02]  /*1d50*/  VIADDMNMX R27, R15, R6, R27, PT ;  /* 0x000000060f1b7246 */ /* 0x008fc4000380011b */
[C---:B------:R-:W-:Y:S02]  /*1d60*/  VIADDMNMX R12, R17.reuse, R6, R12, PT ;  /* 0x00000006110c7246 */ /* 0x040fe4000380010c */
[-C--:B------:R-:W-:Y:S02]  /*1d70*/  VIADDMNMX R25, R17, R10.reuse, R25, PT ;  /* 0x0000000a11197246 */ /* 0x080fe40003800119 */
[----:B------:R-:W-:Y:S02]  /*1d80*/  VIADDMNMX R18, R15, R10, R18, PT ;  /* 0x0000000a0f127246 */ /* 0x000fe40003800112 */
[-C--:B----4-:R-:W-:Y:S02]  /*1d90*/  VIADDMNMX R27, R14, R7.reuse, R27, PT ;  /* 0x000000070e1b7246 */ /* 0x090fe4000380011b */
[C---:B------:R-:W-:Y:S02]  /*1da0*/  VIADDMNMX R7, R28.reuse, R7, R12, PT ;  /* 0x000000071c077246 */ /* 0x040fe4000380010c */
[----:B------:R-:W-:-:S02]  /*1db0*/  VIADDMNMX R25, R28, R11, R25, PT ;  /* 0x0000000b1c197246 */ /* 0x000fc40003800119 */
[----:B------:R-:W-:Y:S01]  /*1dc0*/  VIADDMNMX R11, R14, R11, R18, PT ;  /* 0x0000000b0e0b7246 */ /* 0x000fe20003800112 */
[----:B------:R-:W-:Y:S04]  /*1dd0*/  STG.E desc[UR8][R22.64+0x80], R27 ;  /* 0x0000801b16007986 */ /* 0x000fe8000c101908 */
[----:B------:R-:W-:Y:S04]  /*1de0*/  STG.E desc[UR8][R22.64], R7 ;  /* 0x0000000716007986 */ /* 0x000fe8000c101908 */
[----:B------:R-:W-:Y:S04]  /*1df0*/  STG.E desc[UR8][R20.64], R25 ;  /* 0x0000001914007986 */ /* 0x000fe8000c101908 */
[----:B------:R-:W-:Y:S01]  /*1e00*/  STG.E desc[UR8][R20.64+0x80], R11 ;  /* 0x0000800b14007986 */ /* 0x000fe2000c101908 */
[----:B------:R-:W-:Y:S05]  /*1e10*/  EXIT ;  /* 0x000000000000794d */ /* 0x000fea0003800000 */
.L_x_0:
[----:B------:R-:W-:-:S00]  /*1e20*/  BRA `(.L_x_0) ;  /* 0xfffffffc00fc7947 */ /* 0x000fc0000383ffff */
[----:B------:R-:W-:-:S00]  /*1e30*/  NOP ;  /* 0x0000000000007918 */ /* 0x000fc00000000000 */
        /* <DEDUP_REMOVED lines=12> */
.L_x_131:


//--------------------- .text._Z6phase2Piii       --------------------------
	.section	.text._Z6phase2Piii,"ax",@progbits
	.align	128
        .global         _Z6phase2Piii
        .type           _Z6phase2Piii,@function
        .size           _Z6phase2Piii,(.L_x_132 - _Z6phase2Piii)
        .other          _Z6phase2Piii,@"STO_CUDA_ENTRY STV_DEFAULT"
_Z6phase2Piii:
.text._Z6phase2Piii:
[----:B------:R-:W-:Y:S01]  /*0000*/  LDC R1, c[0x0][0x37c] ;  /* 0x0000df00ff017b82 */ /* 0x000fe20000000800 */
[----:B------:R-:W0:Y:S07]  /*0010*/  S2R R7, SR_CTAID.X ;  /* 0x0000000000077919 */ /* 0x000e2e0000002500 */
[----:B------:R-:W0:Y:S02]  /*0020*/  LDC R8, c[0x0][0x38c] ;  /* 0x0000e300ff087b82 */ /* 0x000e240000000800 */
[----:B0-----:R-:W-:-:S13]  /*0030*/  ISETP.NE.AND P0, PT, R7, R8, PT ;  /* 0x000000080700720c */ /* 0x001fda0003f05270 */
[----:B------:R-:W-:Y:S05]  /*0040*/  @!P0 EXIT ;  /* 0x000000000000894d */ /* 0x000fea0003800000 */
[----:B------:R-:W0:Y:S01]  /*0050*/  S2R R13, SR_CTAID.Y ;  /* 0x00000000000d7919 */ /* 0x000e220000002600 */
[----:B------:R-:W1:Y:S01]  /*0060*/  LDC R10, c[0x0][0x388] ;  /* 0x0000e200ff0a7b82 */ /* 0x000e620000000800 */
[----:B------:R-:W2:Y:S01]  /*0070*/  LDCU.64 UR8, c[0x0][0x358] ;  /* 0x00006b00ff0877ac */ /* 0x000ea20008000a00 */
[----:B------:R-:W3:Y:S01]  /*0080*/  S2R R6, SR_TID.Y ;  /* 0x0000000000067919 */ /* 0x000ee20000002200 */
[----:B------:R-:W4:Y:S05]  /*0090*/  S2R R0, SR_TID.X ;  /* 0x0000000000007919 */ /* 0x000f2a0000002100 */
[----:B------:R-:W5:Y:S01]  /*00a0*/  LDC.64 R4, c[0x0][0x380] ;  /* 0x0000e000ff047b82 */ /* 0x000f620000000a00 */
[----:B0-----:R-:W-:-:S04]  /*00b0*/  ISETP.NE.AND P0, PT, R13, RZ, PT ;  /* 0x000000ff0d00720c */ /* 0x001fc80003f05270 */
[CC--:B------:R-:W-:Y:S01]  /*00c0*/  SEL R3, R7.reuse, R8.reuse, !P0 ;  /* 0x0000000807037207 */ /* 0x0c0fe20004000000 */
[C---:B---3--:R-:W-:Y:S01]  /*00d0*/  IMAD R2, R8.reuse, 0x40, R6 ;  /* 0x0000004008027824 */ /* 0x048fe200078e0206 */
[----:B------:R-:W-:Y:S01]  /*00e0*/  SEL R7, R7, R8, P0 ;  /* 0x0000000807077207 */ /* 0x000fe20000000000 */
[--C-:B----4-:R-:W-:Y:S02]  /*00f0*/  IMAD R9, R8, 0x40, R0.reuse ;  /* 0x0000004008097824 */ /* 0x110fe400078e0200 */
[----:B------:R-:W-:Y:S02]  /*0100*/  IMAD R8, R3, 0x40, R0 ;  /* 0x0000004003087824 */ /* 0x000fe400078e0200 */
[----:B------:R-:W-:Y:S02]  /*0110*/  IMAD R7, R7, 0x40, R6 ;  /* 0x0000004007077824 */ /* 0x000fe400078e0206 */
[-C--:B-1----:R-:W-:Y:S02]  /*0120*/  IMAD R9, R2, R10.reuse, R9 ;  /* 0x0000000a02097224 */ /* 0x082fe400078e0209 */
[----:B------:R-:W-:-:S02]  /*0130*/  IMAD R7, R7, R10, R8 ;  /* 0x0000000a07077224 */ /* 0x000fc400078e0208 */
[C---:B------:R-:W-:Y:S02]  /*0140*/  IMAD R11, R10.reuse, 0x20, R9 ;  /* 0x000000200a0b7824 */ /* 0x040fe400078e0209 */
[----:B------:R-:W-:Y:S02]  /*0150*/  IMAD R15, R10, 0x20, R7 ;  /* 0x000000200a0f7824 */ /* 0x000fe400078e0207 */
[----:B-----5:R-:W-:-:S04]  /*0160*/  IMAD.WIDE R8, R9, 0x4, R4 ;  /* 0x0000000409087825 */ /* 0x020fc800078e0204 */
[--C-:B------:R-:W-:Y:S01]  /*0170*/  IMAD.WIDE R10, R11, 0x4, R4.reuse ;  /* 0x000000040b0a7825 */ /* 0x100fe200078e0204 */
[----:B--2---:R-:W2:Y:S03]  /*0180*/  LDG.E R12, desc[UR8][R8.64] ;  /* 0x00000008080c7981 */ /* 0x004ea6000c1e1900 */
[--C-:B------:R-:W-:Y:S01]  /*0190*/  IMAD.WIDE R2, R7, 0x4, R4.reuse ;  /* 0x0000000407027825 */ /* 0x100fe200078e0204 */
[----:B------:R0:W3:Y:S03]  /*01a0*/  LDG.E R14, desc[UR8][R8.64+0x80] ;  /* 0x00008008080e7981 */ /* 0x0000e6000c1e1900 */
[----:B------:R-:W-:Y:S01]  /*01b0*/  IMAD.WIDE R4, R15, 0x4, R4 ;  /* 0x000000040f047825 */ /* 0x000fe200078e0204 */
[----:B------:R-:W4:Y:S04]  /*01c0*/  LDG.E R16, desc[UR8][R10.64] ;  /* 0x000000080a107981 */ /* 0x000f28000c1e1900 */
[----:B------:R1:W5:Y:S04]  /*01d0*/  LDG.E R18, desc[UR8][R10.64+0x80] ;  /* 0x000080080a127981 */ /* 0x000368000c1e1900 */
[----:B------:R-:W5:Y:S04]  /*01e0*/  LDG.E R15, desc[UR8][R2.64] ;  /* 0x00000008020f7981 */ /* 0x000f68000c1e1900 */
[----:B------:R-:W5:Y:S04]  /*01f0*/  LDG.E R17, desc[UR8][R2.64+0x80] ;  /* 0x0000800802117981 */ /* 0x000f68000c1e1900 */
[----:B------:R-:W5:Y:S04]  /*0200*/  LDG.E R19, desc[UR8][R4.64] ;  /* 0x0000000804137981 */ /* 0x000f68000c1e1900 */
[----:B------:R-:W5:Y:S01]  /*0210*/  LDG.E R21, desc[UR8][R4.64+0x80] ;  /* 0x0000800804157981 */ /* 0x000f62000c1e1900 */
[----:B------:R-:W0:Y:S01]  /*0220*/  S2UR UR6, SR_CgaCtaId ;  /* 0x00000000000679c3 */ /* 0x000e220000008800 */
[----:B------:R-:W-:Y:S01]  /*0230*/  UMOV UR4, 0x400 ;  /* 0x0000040000047882 */ /* 0x000fe20000000000 */
[----:B------:R-:W-:Y:S01]  /*0240*/  ISETP.NE.AND P1, PT, R13, RZ, PT ;  /* 0x000000ff0d00720c */ /* 0x000fe20003f25270 */
[----:B------:R-:W-:-:S02]  /*0250*/  UIADD3 UR5, UPT, UPT, UR4, 0x4000, URZ ;  /* 0x0000400004057890 */ /* 0x000fc4000fffe0ff */
[----:B0-----:R-:W-:Y:S02]  /*0260*/  ULEA UR4, UR6, UR4, 0x18 ;  /* 0x0000000406047291 */ /* 0x001fe4000f8ec0ff */
[----:B------:R-:W-:-:S04]  /*0270*/  ULEA UR5, UR6, UR5, 0x18 ;  /* 0x0000000506057291 */ /* 0x000fc8000f8ec0ff */
[C---:B------:R-:W-:Y:S02]  /*0280*/  LEA R7, R6.reuse, UR4, 0x8 ;  /* 0x0000000406077c11 */ /* 0x040fe4000f8e40ff */
[----:B------:R-:W-:Y:S02]  /*0290*/  LEA R9, R6, UR5, 0x8 ;  /* 0x0000000506097c11 */ /* 0x000fe4000f8e40ff */
[C---:B-1----:R-:W-:Y:S01]  /*02a0*/  LEA R10, R0.reuse, UR4, 0x2 ;  /* 0x00000004000a7c11 */ /* 0x042fe2000f8e10ff */
[C---:B------:R-:W-:Y:S02]  /*02b0*/  IMAD R11, R0.reuse, 0x4, R7 ;  /* 0x00000004000b7824 */ /* 0x040fe400078e0207 */
[C---:B------:R-:W-:Y:S01]  /*02c0*/  IMAD R6, R0.reuse, 0x4, R9 ;  /* 0x0000000400067824 */ /* 0x040fe200078e0209 */
[----:B------:R-:W-:Y:S02]  /*02d0*/  LEA R0, R0, UR5, 0x2 ;  /* 0x0000000500007c11 */ /* 0x000fe4000f8e10ff */
[----:B--2---:R0:W-:Y:S04]  /*02e0*/  STS [R11], R12 ;  /* 0x0000000c0b007388 */ /* 0x0041e80000000800 */
[----:B---3--:R0:W-:Y:S04]  /*02f0*/  STS [R11+0x80], R14 ;  /* 0x0000800e0b007388 */ /* 0x0081e80000000800 */
[----:B----4-:R0:W-:Y:S04]  /*0300*/  STS [R11+0x2000], R16 ;  /* 0x002000100b007388 */ /* 0x0101e80000000800 */
[----:B-----5:R0:W-:Y:S04]  /*0310*/  STS [R11+0x2080], R18 ;  /* 0x002080120b007388 */ /* 0x0201e80000000800 */
[----:B------:R0:W-:Y:S04]  /*0320*/  STS [R6], R15 ;  /* 0x0000000f06007388 */ /* 0x0001e80000000800 */
[----:B------:R0:W-:Y:S04]  /*0330*/  STS [R6+0x80], R17 ;  /* 0x0000801106007388 */ /* 0x0001e80000000800 */
[----:B------:R0:W-:Y:S04]  /*0340*/  STS [R6+0x2000], R19 ;  /* 0x0020001306007388 */ /* 0x0001e80000000800 */
[----:B------:R0:W-:Y:S01]  /*0350*/  STS [R6+0x2080], R21 ;  /* 0x0020801506007388 */ /* 0x0001e20000000800 */
[----:B------:R-:W-:Y:S06]  /*0360*/  BAR.SYNC.DEFER_BLOCKING 0x0 ;  /* 0x0000000000007b1d */ /* 0x000fec0000010000 */
[----:B------:R0:W1:Y:S01]  /*0370*/  LDS R8, [R6+0x2080] ;  /* 0x0020800006087984 */ /* 0x0000620000000800 */
[----:B------:R-:W-:Y:S05]  /*0380*/  @P1 BRA `(.L_x_1) ;  /* 0x0000000000401947 */ /* 0x000fea0003800000 */
[----:B0-----:R-:W-:Y:S04]  /*0390*/  LDS R11, [R7] ;  /* 0x00000000070b7984 */ /* 0x001fe80000000800 */
[----:B------:R-:W-:Y:S04]  /*03a0*/  LDS R12, [R6] ;  /* 0x00000000060c7984 */ /* 0x000fe80000000800 */
[----:B------:R-:W0:Y:S04]  /*03b0*/  LDS R13, [R0] ;  /* 0x00000000000d7984 */ /* 0x000e280000000800 */
[----:B------:R-:W-:Y:S01]  /*03c0*/  LDS R17, [R7+0x2000] ;  /* 0x0020000007117984 */ /* 0x000fe20000000800 */
[----:B0-----:R-:W-:-:S03]  /*03d0*/  VIADDMNMX R13, R13, R11, R12, PT ;  /* 0x0000000b0d0d7246 */ /* 0x001fc6000380010c */
[----:B------:R-:W-:Y:S04]  /*03e0*/  LDS R12, [R6+0x80] ;  /* 0x00008000060c7984 */ /* 0x000fe80000000800 */
[----:B------:R-:W-:Y:S04]  /*03f0*/  STS [R6], R13 ;  /* 0x0000000d06007388 */ /* 0x000fe80000000800 */
[----:B------:R-:W0:Y:S02]  /*0400*/  LDS R14, [R0+0x80] ;  /* 0x00008000000e7984 */ /* 0x000e240000000800 */
[----:B0-----:R-:W-:-:S02]  /*0410*/  VIADDMNMX R11, R14, R11, R12, PT ;  /* 0x0000000b0e0b7246 */ /* 0x001fc4000380010c */
[----:B------:R-:W-:Y:S04]  /*0420*/  LDS R12, [R6+0x2000] ;  /* 0x00200000060c7984 */ /* 0x000fe80000000800 */
[----:B------:R-:W-:Y:S04]  /*0430*/  STS [R6+0x80], R11 ;  /* 0x0000800b06007388 */ /* 0x000fe80000000800 */
[----:B------:R-:W0:Y:S02]  /*0440*/  LDS R15, [R0] ;  /* 0x00000000000f7984 */ /* 0x000e240000000800 */
[----:B0-----:R-:W-:-:S05]  /*0450*/  VIADDMNMX R15, R15, R17, R12, PT ;  /* 0x000000110f0f7246 */ /* 0x001fca000380010c */
[----:B------:R0:W-:Y:S04]  /*0460*/  STS [R6+0x2000], R15 ;  /* 0x0020000f06007388 */ /* 0x0001e80000000800 */
[----:B------:R0:W2:Y:S01]  /*0470*/  LDS R12, [R0+0x80] ;  /* 0x00008000000c7984 */ /* 0x0000a20000000800 */
[----:B------:R-:W-:Y:S05]  /*0480*/  BRA `(.L_x_2) ;  /* 0x00000000003c7947 */ /* 0x000fea0003800000 */
.L_x_1:
[----:B0-----:R-:W-:Y:S04]  /*0490*/  LDS R15, [R10] ;  /* 0x000000000a0f7984 */ /* 0x001fe80000000800 */
[----:B------:R-:W-:Y:S04]  /*04a0*/  LDS R12, [R6] ;  /* 0x00000000060c7984 */ /* 0x000fe80000000800 */
[----:B------:R-:W0:Y:S04]  /*04b0*/  LDS R13, [R9] ;  /* 0x00000000090d7984 */ /* 0x000e280000000800 */
[----:B------:R-:W-:Y:S01]  /*04c0*/  LDS R11, [R6+0x80] ;  /* 0x00008000060b7984 */ /* 0x000fe20000000800 */
[----:B0-----:R-:W-:-:S03]  /*04d0*/  VIADDMNMX R13, R13, R15, R12, PT ;  /* 0x0000000f0d0d7246 */ /* 0x001fc6000380010c */
[----:B------:R-:W-:Y:S04]  /*04e0*/  LDS R12, [R10+0x80] ;  /* 0x000080000a0c7984 */ /* 0x000fe80000000800 */
[----:B------:R-:W-:Y:S04]  /*04f0*/  STS [R6], R13 ;  /* 0x0000000d06007388 */ /* 0x000fe80000000800 */
[----:B------:R-:W0:Y:S02]  /*0500*/  LDS R14, [R9] ;  /* 0x00000000090e7984 */ /* 0x000e240000000800 */
[----:B0-----:R-:W-:-:S02]  /*0510*/  VIADDMNMX R11, R14, R12, R11, PT ;  /* 0x0000000c0e0b7246 */ /* 0x001fc4000380010b */
[----:B------:R-:W-:Y:S04]  /*0520*/  LDS R14, [R6+0x2000] ;  /* 0x00200000060e7984 */ /* 0x000fe80000000800 */
[----:B------:R-:W-:Y:S04]  /*0530*/  STS [R6+0x80], R11 ;  /* 0x0000800b06007388 */ /* 0x000fe80000000800 */
[----:B------:R-:W0:Y:S02]  /*0540*/  LDS R16, [R9+0x2000] ;  /* 0x0020000009107984 */ /* 0x000e240000000800 */
[----:B0-----:R-:W-:-:S05]  /*0550*/  VIADDMNMX R15, R16, R15, R14, PT ;  /* 0x0000000f100f7246 */ /* 0x001fca000380010e */
[----:B------:R3:W-:Y:S04]  /*0560*/  STS [R6+0x2000], R15 ;  /* 0x0020000f06007388 */ /* 0x0007e80000000800 */
[----:B------:R3:W4:Y:S02]  /*0570*/  LDS R17, [R9+0x2000] ;  /* 0x0020000009117984 */ /* 0x0007240000000800 */
.L_x_2:
[----:B-12-4-:R-:W-:Y:S01]  /*0580*/  VIADDMNMX R14, R12, R17, R8, PT ;  /* 0x000000110c0e7246 */ /* 0x016fe20003800108 */
[----:B------:R-:W-:Y:S06]  /*0590*/  @!P0 BRA `(.L_x_3) ;  /* 0x0000000000348947 */ /* 0x000fec0003800000 */
[----:B------:R-:W-:Y:S04]  /*05a0*/  LDS R8, [R10+0x100] ;  /* 0x000100000a087984 */ /* 0x000fe80000000800 */
[----:B------:R-:W1:Y:S02]  /*05b0*/  LDS R12, [R9+0x4] ;  /* 0x00000400090c7984 */ /* 0x000e640000000800 */
[----:B-1----:R-:W-:Y:S02]  /*05c0*/  VIADDMNMX R17, R12, R8, R13, PT ;  /* 0x000000080c117246 */ /* 0x002fe4000380010d */
[----:B------:R-:W-:Y:S04]  /*05d0*/  LDS R13, [R10+0x180] ;  /* 0x000180000a0d7984 */ /* 0x000fe80000000800 */
[----:B------:R-:W-:Y:S04]  /*05e0*/  STS [R6], R17 ;  /* 0x0000001106007388 */ /* 0x000fe80000000800 */
[----:B------:R-:W1:Y:S02]  /*05f0*/  LDS R12, [R9+0x4] ;  /* 0x00000400090c7984 */ /* 0x000e640000000800 */
[----:B-1----:R-:W-:-:S05]  /*0600*/  VIADDMNMX R19, R12, R13, R11, PT ;  /* 0x0000000d0c137246 */ /* 0x002fca000380010b */
[----:B------:R-:W-:Y:S04]  /*0610*/  STS [R6+0x80], R19 ;  /* 0x0000801306007388 */ /* 0x000fe80000000800 */
[----:B------:R-:W0:Y:S02]  /*0620*/  LDS R11, [R9+0x2004] ;  /* 0x00200400090b7984 */ /* 0x000e240000000800 */
[----:B0--3--:R-:W-:-:S05]  /*0630*/  VIADDMNMX R15, R11, R8, R15, PT ;  /* 0x000000080b0f7246 */ /* 0x009fca000380010f */
[----:B------:R2:W-:Y:S04]  /*0640*/  STS [R6+0x2000], R15 ;  /* 0x0020000f06007388 */ /* 0x0005e80000000800 */
[----:B------:R2:W3:Y:S01]  /*0650*/  LDS R8, [R9+0x2004] ;  /* 0x0020040009087984 */ /* 0x0004e20000000800 */
[----:B------:R-:W-:Y:S05]  /*0660*/  BRA `(.L_x_4) ;  /* 0x0000000000307947 */ /* 0x000fea0003800000 */
.L_x_3:
[----:B------:R-:W-:Y:S04]  /*0670*/  LDS R12, [R7+0x4] ;  /* 0x00000400070c7984 */ /* 0x000fe80000000800 */
[----:B------:R-:W1:Y:S04]  /*0680*/  LDS R17, [R0+0x100] ;  /* 0x0001000000117984 */ /* 0x000e680000000800 */
[----:B------:R-:W-:Y:S01]  /*0690*/  LDS R8, [R7+0x2004] ;  /* 0x0020040007087984 */ /* 0x000fe20000000800 */
[----:B-1----:R-:W-:-:S05]  /*06a0*/  VIADDMNMX R17, R17, R12, R13, PT ;  /* 0x0000000c11117246 */ /* 0x002fca000380010d */
[----:B------:R-:W-:Y:S04]  /*06b0*/  STS [R6], R17 ;  /* 0x0000001106007388 */ /* 0x000fe80000000800 */
[----:B------:R-:W1:Y:S02]  /*06c0*/  LDS R19, [R0+0x180] ;  /* 0x0001800000137984 */ /* 0x000e640000000800 */
[----:B-1----:R-:W-:-:S05]  /*06d0*/  VIADDMNMX R19, R19, R12, R11, PT ;  /* 0x0000000c13137246 */ /* 0x002fca000380010b */
[----:B------:R-:W-:Y:S04]  /*06e0*/  STS [R6+0x80], R19 ;  /* 0x0000801306007388 */ /* 0x000fe80000000800 */
[----:B------:R-:W0:Y:S02]  /*06f0*/  LDS R11, [R0+0x100] ;  /* 0x00010000000b7984 */ /* 0x000e240000000800 */
[----:B0--3--:R-:W-:-:S05]  /*0700*/  VIADDMNMX R15, R11, R8, R15, PT ;  /* 0x000000080b0f7246 */ /* 0x009fca000380010f */
[----:B------:R0:W-:Y:S04]  /*0710*/  STS [R6+0x2000], R15 ;  /* 0x0020000f06007388 */ /* 0x0001e80000000800 */
[----:B------:R0:W1:Y:S02]  /*0720*/  LDS R13, [R0+0x180] ;  /* 0x00018000000d7984 */ /* 0x0000640000000800 */
.L_x_4:
[----:B-1-3--:R-:W-:-:S05]  /*0730*/  VIADDMNMX R21, R13, R8, R14, PT ;  /* 0x000000080d157246 */ /* 0x00afca000380010e */
[----:B------:R1:W-:Y:S01]  /*0740*/  STS [R6+0x2080], R21 ;  /* 0x0020801506007388 */ /* 0x0003e20000000800 */
[----:B------:R-:W-:Y:S05]  /*0750*/  @!P0 BRA `(.L_x_5) ;  /* 0x0000000000348947 */ /* 0x000fea0003800000 */
[----:B------:R-:W-:Y:S04]  /*0760*/  LDS R8, [R10+0x200] ;  /* 0x000200000a087984 */ /* 0x000fe80000000800 */
[----:B------:R-:W3:Y:S04]  /*0770*/  LDS R11, [R9+0x8] ;  /* 0x00000800090b7984 */ /* 0x000ee80000000800 */
[----:B------:R-:W-:Y:S01]  /*0780*/  LDS R13, [R10+0x280] ;  /* 0x000280000a0d7984 */ /* 0x000fe20000000800 */
[----:B---3--:R-:W-:-:S05]  /*0790*/  VIADDMNMX R17, R11, R8, R17, PT ;  /* 0x000000080b117246 */ /* 0x008fca0003800111 */
[----:B------:R-:W-:Y:S04]  /*07a0*/  STS [R6], R17 ;  /* 0x0000001106007388 */ /* 0x000fe80000000800 */
[----:B------:R-:W3:Y:S02]  /*07b0*/  LDS R12, [R9+0x8] ;  /* 0x00000800090c7984 */ /* 0x000ee40000000800 */
[----:B---3--:R-:W-:-:S05]  /*07c0*/  VIADDMNMX R19, R12, R13, R19, PT ;  /* 0x0000000d0c137246 */ /* 0x008fca0003800113 */
[----:B------:R-:W-:Y:S04]  /*07d0*/  STS [R6+0x80], R19 ;  /* 0x0000801306007388 */ /* 0x000fe80000000800 */
[----:B------:R-:W0:Y:S02]  /*07e0*/  LDS R11, [R9+0x2008] ;  /* 0x00200800090b7984 */ /* 0x000e240000000800 */
[----:B0-2---:R-:W-:-:S05]  /*07f0*/  VIADDMNMX R15, R11, R8, R15, PT ;  /* 0x000000080b0f7246 */ /* 0x005fca000380010f */
[----:B------:R0:W-:Y:S04]  /*0800*/  STS [R6+0x2000], R15 ;  /* 0x0020000f06007388 */ /* 0x0001e80000000800 */
[----:B------:R0:W2:Y:S01]  /*0810*/  LDS R8, [R9+0x2008] ;  /* 0x0020080009087984 */ /* 0x0000a20000000800 */
[----:B------:R-:W-:Y:S05]  /*0820*/  BRA `(.L_x_6) ;  /* 0x0000000000307947 */ /* 0x000fea0003800000 */
.L_x_5:
[----:B------:R-:W-:Y:S04]  /*0830*/  LDS R12, [R7+0x8] ;  /* 0x00000800070c7984 */ /* 0x000fe80000000800 */
[----:B------:R-:W3:Y:S02]  /*0840*/  LDS R8, [R0+0x200] ;  /* 0x0002000000087984 */ /* 0x000ee40000000800 */
[-C--:B---3--:R-:W-:Y:S02]  /*0850*/  VIADDMNMX R17, R8, R12.reuse, R17, PT ;  /* 0x0000000c08117246 */ /* 0x088fe40003800111 */
[----:B------:R-:W-:Y:S04]  /*0860*/  LDS R8, [R7+0x2008] ;  /* 0x0020080007087984 */ /* 0x000fe80000000800 */
[----:B------:R-:W-:Y:S04]  /*0870*/  STS [R6], R17 ;  /* 0x0000001106007388 */ /* 0x000fe80000000800 */
[----:B------:R-:W3:Y:S02]  /*0880*/  LDS R11, [R0+0x280] ;  /* 0x00028000000b7984 */ /* 0x000ee40000000800 */
[----:B---3--:R-:W-:-:S05]  /*0890*/  VIADDMNMX R19, R11, R12, R19, PT ;  /* 0x0000000c0b137246 */ /* 0x008fca0003800113 */
[----:B------:R-:W-:Y:S04]  /*08a0*/  STS [R6+0x80], R19 ;  /* 0x0000801306007388 */ /* 0x000fe80000000800 */
[----:B------:R-:W0:Y:S02]  /*08b0*/  LDS R11, [R0+0x200] ;  /* 0x00020000000b7984 */ /* 0x000e240000000800 */
[----:B0-2---:R-:W-:-:S05]  /*08c0*/  VIADDMNMX R15, R11, R8, R15, PT ;  /* 0x000000080b0f7246 */ /* 0x005fca000380010f */
[----:B------:R3:W-:Y:S04]  /*08d0*/  STS [R6+0x2000], R15 ;  /* 0x0020000f06007388 */ /* 0x0007e80000000800 */
[----:B------:R3:W4:Y:S02]  /*08e0*/  LDS R13, [R0+0x280] ;  /* 0x00028000000d7984 */ /* 0x0007240000000800 */
.L_x_6:
[----:B-12-4-:R-:W-:Y:S01]  /*08f0*/  VIADDMNMX R21, R13, R8, R21, PT ;  /* 0x000000080d157246 */ /* 0x016fe20003800115 */
[----:B------:R-:W-:Y:S06]  /*0900*/  @!P0 BRA `(.L_x_7) ;  /* 0x0000000000348947 */ /* 0x000fec0003800000 */
        /* <DEDUP_REMOVED lines=11> */
[----:B------:R0:W1:Y:S01]  /*09c0*/  LDS R8, [R9+0x200c] ;  /* 0x00200c0009087984 */ /* 0x0000620000000800 */
[----:B------:R-:W-:Y:S05]  /*09d0*/  BRA `(.L_x_8) ;  /* 0x0000000000307947 */ /* 0x000fea0003800000 */
.L_x_7:
[----:B------:R-:W-:Y:S04]  /*09e0*/  LDS R12, [R7+0xc] ;  /* 0x00000c00070c7984 */ /* 0x000fe80000000800 */
[----:B------:R-:W1:Y:S02]  /*09f0*/  LDS R8, [R0+0x300] ;  /* 0x0003000000087984 */ /* 0x000e640000000800 */
[-C--:B-1----:R-:W-:Y:S02]  /*0a00*/  VIADDMNMX R17, R8, R12.reuse, R17, PT ;  /* 0x0000000c08117246 */ /* 0x082fe40003800111 */
        /* <DEDUP_REMOVED lines=8> */
[----:B------:R2:W3:Y:S02]  /*0a90*/  LDS R13, [R0+0x380] ;  /* 0x00038000000d7984 */ /* 0x0004e40000000800 */
.L_x_8:
[----:B-1-3--:R-:W-:Y:S01]  /*0aa0*/  VIADDMNMX R21, R13, R8, R21, PT ;  /* 0x000000080d157246 */ /* 0x00afe20003800115 */
        /* <DEDUP_REMOVED lines=10> */
[----:B0-2---:R-:W-:-:S05]  /*0b50*/  VIADDMNMX R15, R11, R8, R15, PT ;  /* 0x000000080b0f7246 */ /* 0x005fca000380010f */
[----:B------:R0:W-:Y:S04]  /*0b60*/  STS [R6+0x2000], R15 ;  /* 0x0020000f06007388 */ /* 0x0001e80000000800 */
[----:B------:R0:W1:Y:S01]  /*0b70*/  LDS R8, [R9+0x2010] ;  /* 0x0020100009087984 */ /* 0x0000620000000800 */
[----:B------:R-:W-:Y:S05]  /*0b80*/  BRA `(.L_x_10) ;  /* 0x0000000000307947 */ /* 0x000fea0003800000 */
.L_x_9:
        /* <DEDUP_REMOVED lines=9> */
[----:B0-2---:R-:W-:-:S05]  /*0c20*/  VIADDMNMX R15, R11, R8, R15, PT ;  /* 0x000000080b0f7246 */ /* 0x005fca000380010f */
[----:B------:R2:W-:Y:S04]  /*0c30*/  STS [R6+0x2000], R15 ;  /* 0x0020000f06007388 */ /* 0x0005e80000000800 */
[----:B------:R2:W3:Y:S02]  /*0c40*/  LDS R13, [R0+0x480] ;  /* 0x00048000000d7984 */ /* 0x0004e40000000800 */
.L_x_10:
        /* <DEDUP_REMOVED lines=14> */
[----:B------:R3:W4:Y:S01]  /*0d30*/  LDS R8, [R9+0x2014] ;  /* 0x0020140009087984 */ /* 0x0007220000000800 */
[----:B------:R-:W-:Y:S05]  /*0d40*/  BRA `(.L_x_12) ;  /* 0x0000000000307947 */ /* 0x000fea0003800000 */
.L_x_11:
        /* <DEDUP_REMOVED lines=11> */
[----:B------:R0:W2:Y:S02]  /*0e00*/  LDS R13, [R0+0x580] ;  /* 0x00058000000d7984 */ /* 0x0000a40000000800 */
.L_x_12:
        /* <DEDUP_REMOVED lines=15> */
.L_x_13:
        /* <DEDUP_REMOVED lines=12> */
.L_x_14:
        /* <DEDUP_REMOVED lines=13> */
[----:B------:R2:W3:Y:S01]  /*1090*/  LDS R8, [R9+0x201c] ;  /* 0x00201c0009087984 */ /* 0x0004e20000000800 */
[----:B------:R-:W-:Y:S05]  /*10a0*/  BRA `(.L_x_16) ;  /* 0x0000000000307947 */ /* 0x000fea0003800000 */
.L_x_15:
        /* <DEDUP_REMOVED lines=11> */
[----:B------:R0:W1:Y:S02]  /*1160*/  LDS R13, [R0+0x780] ;  /* 0x00078000000d7984 */ /* 0x0000640000000800 */
.L_x_16:
        /* <DEDUP_REMOVED lines=16> */
.L_x_17:
        /* <DEDUP_REMOVED lines=12> */
.L_x_18:
        /* <DEDUP_REMOVED lines=15> */
.L_x_19:
        /* <DEDUP_REMOVED lines=12> */
.L_x_20:
        /* <DEDUP_REMOVED lines=15> */
.L_x_21:
        /* <DEDUP_REMOVED lines=12> */
.L_x_22:
        /* <DEDUP_REMOVED lines=16> */
.L_x_23:
        /* <DEDUP_REMOVED lines=12> */
.L_x_24:
        /* <DEDUP_REMOVED lines=15> */
.L_x_25:
        /* <DEDUP_REMOVED lines=12> */
.L_x_26:
        /* <DEDUP_REMOVED lines=15> */
.L_x_27:
        /* <DEDUP_REMOVED lines=12> */
.L_x_28:
        /* <DEDUP_REMOVED lines=16> */
.L_x_29:
        /* <DEDUP_REMOVED lines=12> */
.L_x_30:
        /* <DEDUP_REMOVED lines=15> */
.L_x_31:
        /* <DEDUP_REMOVED lines=12> */
.L_x_32:
        /* <DEDUP_REMOVED lines=15> */
.L_x_33:
        /* <DEDUP_REMOVED lines=12> */
.L_x_34:
        /* <DEDUP_REMOVED lines=16> */
.L_x_35:
        /* <DEDUP_REMOVED lines=12> */
.L_x_36:
        /* <DEDUP_REMOVED lines=15> */
.L_x_37:
        /* <DEDUP_REMOVED lines=12> */
.L_x_38:
        /* <DEDUP_REMOVED lines=15> */
.L_x_39:
        /* <DEDUP_REMOVED lines=12> */
.L_x_40:
        /* <DEDUP_REMOVED lines=16> */
.L_x_41:
        /* <DEDUP_REMOVED lines=12> */
.L_x_42:
        /* <DEDUP_REMOVED lines=15> */
.L_x_43:
        /* <DEDUP_REMOVED lines=12> */
.L_x_44:
        /* <DEDUP_REMOVED lines=15> */
.L_x_45:
        /* <DEDUP_REMOVED lines=12> */
.L_x_46:
        /* <DEDUP_REMOVED lines=16> */
.L_x_47:
        /* <DEDUP_REMOVED lines=12> */
.L_x_48:
        /* <DEDUP_REMOVED lines=15> */
.L_x_49:
        /* <DEDUP_REMOVED lines=12> */
.L_x_50:
        /* <DEDUP_REMOVED lines=15> */
.L_x_51:
        /* <DEDUP_REMOVED lines=12> */
.L_x_52:
        /* <DEDUP_REMOVED lines=16> */
.L_x_53:
        /* <DEDUP_REMOVED lines=12> */
.L_x_54:
        /* <DEDUP_REMOVED lines=15> */
.L_x_55:
        /* <DEDUP_REMOVED lines=12> */
.L_x_56:
        /* <DEDUP_REMOVED lines=15> */
.L_x_57:
        /* <DEDUP_REMOVED lines=12> */
.L_x_58:
        /* <DEDUP_REMOVED lines=16> */
.L_x_59:
        /* <DEDUP_REMOVED lines=12> */
.L_x_60:
        /* <DEDUP_REMOVED lines=15> */
.L_x_61:
        /* <DEDUP_REMOVED lines=12> */
.L_x_62:
        /* <DEDUP_REMOVED lines=15> */
.L_x_63:
        /* <DEDUP_REMOVED lines=12> */
.L_x_64:
        /* <DEDUP_REMOVED lines=16> */
.L_x_65:
        /* <DEDUP_REMOVED lines=12> */
.L_x_66:
[----:B-12-4-:R-:W-:-:S05]  /*3c30*/  VIADDMNMX R21, R13, R8, R21, PT ;  /* 0x000000080d157246 */ /* 0x016fca0003800115 */
[----:B------:R1:W-:Y:S01]  /*3c40*/  STS [R6+0x2080], R21 ;  /* 0x0020801506007388 */ /* 0x0003e20000000800 */
[----:B------:R-:W-:Y:S05]  /*3c50*/  @!P0 BRA `(.L_x_67) ;  /* 0x0000000000348947 */ /* 0x000fea0003800000 */
[----:B------:R-:W-:Y:S04]  /*3c60*/  LDS R8, [R10+0x2100] ;  /* 0x002100000a087984 */ /* 0x000fe80000000800 */
[----:B------:R-:W2:Y:S04]  /*3c70*/  LDS R11, [R9+0x84] ;  /* 0x00008400090b7984 */ /* 0x000ea80000000800 */
[----:B------:R-:W-:Y:S01]  /*3c80*/  LDS R13, [R10+0x2180] ;  /* 0x002180000a0d7984 */ /* 0x000fe20000000800 */
[----:B--2---:R-:W-:-:S05]  /*3c90*/  VIADDMNMX R17, R11, R8, R17, PT ;  /* 0x000000080b117246 */ /* 0x004fca0003800111 */
[----:B------:R-:W-:Y:S04]  /*3ca0*/  STS [R6], R17 ;  /* 0x0000001106007388 */ /* 0x000fe80000000800 */
[----:B------:R-:W2:Y:S02]  /*3cb0*/  LDS R12, [R9+0x84] ;  /* 0x00008400090c7984 */ /* 0x000ea40000000800 */
[----:B--2---:R-:W-:-:S05]  /*3cc0*/  VIADDMNMX R19, R12, R13, R19, PT ;  /* 0x0000000d0c137246 */ /* 0x004fca0003800113 */
[----:B------:R-:W-:Y:S04]  /*3cd0*/  STS [R6+0x80], R19 ;  /* 0x0000801306007388 */ /* 0x000fe80000000800 */
[----:B------:R-:W0:Y:S02]  /*3ce0*/  LDS R11, [R9+0x2084] ;  /* 0x00208400090b7984 */ /* 0x000e240000000800 */
[----:B0--3--:R-:W-:-:S05]  /*3cf0*/  VIADDMNMX R15, R11, R8, R15, PT ;  /* 0x000000080b0f7246 */ /* 0x009fca000380010f */
[----:B------:R3:W-:Y:S04]  /*3d00*/  STS [R6+0x2000], R15 ;  /* 0x0020000f06007388 */ /* 0x0007e80000000800 */
[----:B------:R3:W4:Y:S01]  /*3d10*/  LDS R8, [R9+0x2084] ;  /* 0x0020840009087984 */ /* 0x0007220000000800 */
[----:B------:R-:W-:Y:S05]  /*3d20*/  BRA `(.L_x_68) ;  /* 0x0000000000307947 */ /* 0x000fea0003800000 */
.L_x_67:
[----:B------:R-:W-:Y:S04]  /*3d30*/  LDS R12, [R7+0x84] ;  /* 0x00008400070c7984 */ /* 0x000fe80000000800 */
[----:B------:R-:W2:Y:S02]  /*3d40*/  LDS R8, [R0+0x2100] ;  /* 0x0021000000087984 */ /* 0x000ea40000000800 */
[-C--:B--2---:R-:W-:Y:S02]  /*3d50*/  VIADDMNMX R17, R8, R12.reuse, R17, PT ;  /* 0x0000000c08117246 */ /* 0x084fe40003800111 */
[----:B------:R-:W-:Y:S04]  /*3d60*/  LDS R8, [R7+0x2084] ;  /* 0x0020840007087984 */ /* 0x000fe80000000800 */
[----:B------:R-:W-:Y:S04]  /*3d70*/  STS [R6], R17 ;  /* 0x0000001106007388 */ /* 0x000fe80000000800 */
[----:B------:R-:W2:Y:S02]  /*3d80*/  LDS R11, [R0+0x2180] ;  /* 0x00218000000b7984 */ /* 0x000ea40000000800 */
[----:B--2---:R-:W-:-:S05]  /*3d90*/  VIADDMNMX R19, R11, R12, R19, PT ;  /* 0x0000000c0b137246 */ /* 0x004fca0003800113 */
[----:B------:R-:W-:Y:S04]  /*3da0*/  STS [R6+0x80], R19 ;  /* 0x0000801306007388 */ /* 0x000fe80000000800 */
[----:B------:R-:W0:Y:S02]  /*3db0*/  LDS R11, [R0+0x2100] ;  /* 0x00210000000b7984 */ /* 0x000e240000000800 */
[----:B0--3--:R-:W-:-:S05]  /*3dc0*/  VIADDMNMX R15, R11, R8, R15, PT ;  /* 0x000000080b0f7246 */ /* 0x009fca000380010f */
[----:B------:R0:W-:Y:S04]  /*3dd0*/  STS [R6+0x2000], R15 ;  /* 0x0020000f06007388 */ /* 0x0001e80000000800 */
[----:B------:R0:W2:Y:S02]  /*3de0*/  LDS R13, [R0+0x2180] ;  /* 0x00218000000d7984 */ /* 0x0000a40000000800 */
.L_x_68:
        /* <DEDUP_REMOVED lines=14> */
[----:B------:R0:W2:Y:S01]  /*3ed0*/  LDS R8, [R9+0x2088] ;  /* 0x0020880009087984 */ /* 0x0000a20000000800 */
[----:B------:R-:W-:Y:S05]  /*3ee0*/  BRA `(.L_x_70) ;  /* 0x0000000000307947 */ /* 0x000fea0003800000 */
.L_x_69:
        /* <DEDUP_REMOVED lines=11> */
[----:B------:R3:W4:Y:S02]  /*3fa0*/  LDS R13, [R0+0x2280] ;  /* 0x00228000000d7984 */ /* 0x0007240000000800 */
.L_x_70:
        /* <DEDUP_REMOVED lines=16> */
.L_x_71:
        /* <DEDUP_REMOVED lines=12> */
.L_x_72:
        /* <DEDUP_REMOVED lines=16> */
.L_x_73:
        /* <DEDUP_REMOVED lines=12> */
.L_x_74:
        /* <DEDUP_REMOVED lines=16> */
.L_x_75:
        /* <DEDUP_REMOVED lines=12> */
.L_x_76:
        /* <DEDUP_REMOVED lines=16> */
.L_x_77:
        /* <DEDUP_REMOVED lines=12> */
.L_x_78:
        /* <DEDUP_REMOVED lines=16> */
.L_x_79:
        /* <DEDUP_REMOVED lines=12> */
.L_x_80:
        /* <DEDUP_REMOVED lines=16> */
.L_x_81:
        /* <DEDUP_REMOVED lines=12> */
.L_x_82:
        /* <DEDUP_REMOVED lines=16> */
.L_x_83:
        /* <DEDUP_REMOVED lines=12> */
.L_x_84:
        /* <DEDUP_REMOVED lines=16> */
.L_x_85:
        /* <DEDUP_REMOVED lines=12> */
.L_x_86:
        /* <DEDUP_REMOVED lines=16> */
.L_x_87:
        /* <DEDUP_REMOVED lines=12> */
.L_x_88:
        /* <DEDUP_REMOVED lines=16> */
.L_x_89:
        /* <DEDUP_REMOVED lines=12> */
.L_x_90:
        /* <DEDUP_REMOVED lines=16> */
.L_x_91:
        /* <DEDUP_REMOVED lines=12> */
.L_x_92:
        /* <DEDUP_REMOVED lines=16> */
.L_x_93:
        /* <DEDUP_REMOVED lines=12> */
.L_x_94:
        /* <DEDUP_REMOVED lines=16> */
.L_x_95:
        /* <DEDUP_REMOVED lines=12> */
.L_x_96:
        /* <DEDUP_REMOVED lines=16> */
.L_x_97:
        /* <DEDUP_REMOVED lines=12> */
.L_x_98:
        /* <DEDUP_REMOVED lines=16> */
.L_x_99:
        /* <DEDUP_REMOVED lines=12> */
.L_x_100:
        /* <DEDUP_REMOVED lines=16> */
.L_x_101:
        /* <DEDUP_REMOVED lines=12> */
.L_x_102:
        /* <DEDUP_REMOVED lines=16> */
.L_x_103:
        /* <DEDUP_REMOVED lines=12> */
.L_x_104:
        /* <DEDUP_REMOVED lines=16> */
.L_x_105:
        /* <DEDUP_REMOVED lines=12> */
.L_x_106:
        /* <DEDUP_REMOVED lines=16> */
.L_x_107:
        /* <DEDUP_REMOVED lines=12> */
.L_x_108:
        /* <DEDUP_REMOVED lines=16> */
.L_x_109:
        /* <DEDUP_REMOVED lines=12> */
.L_x_110:
        /* <DEDUP_REMOVED lines=16> */
.L_x_111:
        /* <DEDUP_REMOVED lines=12> */
.L_x_112:
        /* <DEDUP_REMOVED lines=16> */
.L_x_113:
        /* <DEDUP_REMOVED lines=12> */
.L_x_114:
        /* <DEDUP_REMOVED lines=16> */
.L_x_115:
        /* <DEDUP_REMOVED lines=12> */
.L_x_116:
        /* <DEDUP_REMOVED lines=16> */
.L_x_117:
        /* <DEDUP_REMOVED lines=12> */
.L_x_118:
        /* <DEDUP_REMOVED lines=16> */
.L_x_119:
        /* <DEDUP_REMOVED lines=12> */
.L_x_120:
        /* <DEDUP_REMOVED lines=16> */
.L_x_121:
        /* <DEDUP_REMOVED lines=12> */
.L_x_122:
        /* <DEDUP_REMOVED lines=16> */
.L_x_123:
        /* <DEDUP_REMOVED lines=12> */
.L_x_124:
        /* <DEDUP_REMOVED lines=16> */
.L_x_125:
        /* <DEDUP_REMOVED lines=12> */
.L_x_126:
[----:B--2-4-:R-:W-:-:S05]  /*70b0*/  VIADDMNMX R13, R13, R8, R21, PT ;  /* 0x000000080d0d7246 */ /* 0x014fca0003800115 */
[----:B------:R2:W-:Y:S01]  /*70c0*/  STS [R6+0x2080], R13 ;  /* 0x0020800d06007388 */ /* 0x0005e20000000800 */
[----:B------:R-:W-:Y:S05]  /*70d0*/  @!P0 BRA `(.L_x_127) ;  /* 0x0000000000348947 */ /* 0x000fea0003800000 */
[----:B---3--:R-:W-:Y:S04]  /*70e0*/  LDS R0, [R10+0x3f00] ;  /* 0x003f00000a007984 */ /* 0x008fe80000000800 */
        /* <DEDUP_REMOVED lines=8> */
[----:B0-----:R-:W-:-:S05]  /*7170*/  VIADDMNMX R15, R7, R0, R15, PT ;  /* 0x00000000070f7246 */ /* 0x001fca000380010f */
[----:B------:R4:W-:Y:S04]  /*7180*/  STS [R6+0x2000], R15 ;  /* 0x0020000f06007388 */ /* 0x0009e80000000800 */
[----:B------:R4:W0:Y:S01]  /*7190*/  LDS R8, [R9+0x20fc] ;  /* 0x0020fc0009087984 */ /* 0x0008220000000800 */
[----:B------:R-:W-:Y:S05]  /*71a0*/  BRA `(.L_x_128) ;  /* 0x0000000000307947 */ /* 0x000fea0003800000 */
.L_x_127:
[----:B------:R-:W-:Y:S04]  /*71b0*/  LDS R10, [R7+0xfc] ;  /* 0x0000fc00070a7984 */ /* 0x000fe80000000800 */
[----:B------:R-:W4:Y:S02]  /*71c0*/  LDS R8, [R0+0x3f00] ;  /* 0x003f000000087984 */ /* 0x000f240000000800 */
[-C--:B----4-:R-:W-:Y:S02]  /*71d0*/  VIADDMNMX R17, R8, R10.reuse, R17, PT ;  /* 0x0000000a08117246 */ /* 0x090fe40003800111 */
[----:B------:R-:W-:Y:S04]  /*71e0*/  LDS R8, [R7+0x20fc] ;  /* 0x0020fc0007087984 */ /* 0x000fe80000000800 */
[----:B------:R-:W-:Y:S04]  /*71f0*/  STS [R6], R17 ;  /* 0x0000001106007388 */ /* 0x000fe80000000800 */
[----:B0-----:R-:W0:Y:S02]  /*7200*/  LDS R9, [R0+0x3f80] ;  /* 0x003f800000097984 */ /* 0x001e240000000800 */
[----:B0-----:R-:W-:-:S05]  /*7210*/  VIADDMNMX R19, R9, R10, R19, PT ;  /* 0x0000000a09137246 */ /* 0x001fca0003800113 */
[----:B------:R-:W-:Y:S04]  /*7220*/  STS [R6+0x80], R19 ;  /* 0x0000801306007388 */ /* 0x000fe80000000800 */
[----:B------:R-:W3:Y:S02]  /*7230*/  LDS R9, [R0+0x3f00] ;  /* 0x003f000000097984 */ /* 0x000ee40000000800 */
[----:B---3--:R-:W-:-:S05]  /*7240*/  VIADDMNMX R15, R9, R8, R15, PT ;  /* 0x00000008090f7246 */ /* 0x008fca000380010f */
[----:B------:R0:W-:Y:S04]  /*7250*/  STS [R6+0x2000], R15 ;  /* 0x0020000f06007388 */ /* 0x0001e80000000800 */
[----:B------:R0:W3:Y:S02]  /*7260*/  LDS R11, [R0+0x3f80] ;  /* 0x003f8000000b7984 */ /* 0x0000e40000000800 */
.L_x_128:
[----:B0--3--:R-:W-:Y:S01]  /*7270*/  VIADDMNMX R11, R11, R8, R13, PT ;  /* 0x000000080b0b7246 */ /* 0x009fe2000380010d */
[----:B------:R-:W-:Y:S04]  /*7280*/  STG.E desc[UR8][R2.64], R17 ;  /* 0x0000001102007986 */ /* 0x000fe8000c101908 */
[----:B------:R-:W-:Y:S04]  /*7290*/  STG.E desc[UR8][R2.64+0x80], R19 ;  /* 0x0000801302007986 */ /* 0x000fe8000c101908 */
[----:B------:R-:W-:Y:S04]  /*72a0*/  STG.E desc[UR8][R4.64], R15 ;  /* 0x0000000f04007986 */ /* 0x000fe8000c101908 */
[----:B------:R-:W-:Y:S04]  /*72b0*/  STG.E desc[UR8][R4.64+0x80], R11 ;  /* 0x0000800b04007986 */ /* 0x000fe8000c101908 */
[----:B------:R-:W-:Y:S01]  /*72c0*/  STS [R6+0x2080], R11 ;  /* 0x0020800b06007388 */ /* 0x000fe20000000800 */
[----:B------:R-:W-:Y:S05]  /*72d0*/  EXIT ;  /* 0x000000000000794d */ /* 0x000fea0003800000 */
.L_x_129:
        /* <DEDUP_REMOVED lines=10> */
.L_x_132:


//--------------------- .text._Z6phase1Piii       --------------------------
	.section	.text._Z6phase1Piii,"ax",@progbits
	.align	128
        .global         _Z6phase1Piii
        .type           _Z6phase1Piii,@function
        .size           _Z6phase1Piii,(.L_x_133 - _Z6phase1Piii)
        .other          _Z6phase1Piii,@"STO_CUDA_ENTRY STV_DEFAULT"
_Z6phase1Piii:
.text._Z6phase1Piii:
[----:B------:R-:W-:Y:S01]  /*0000*/  LDC R1, c[0x0][0x37c] ;  /* 0x0000df00ff017b82 */ /* 0x000fe20000000800 */
[----:B------:R-:W0:Y:S07]  /*0010*/  S2R R6, SR_TID.Y ;  /* 0x0000000000067919 */ /* 0x000e2e0000002200 */
[----:B------:R-:W0:Y:S01]  /*0020*/  LDC.64 R10, c[0x0][0x388] ;  /* 0x0000e200ff0a7b82 */ /* 0x000e220000000a00 */
[----:B------:R-:W1:Y:S01]  /*0030*/  LDCU.64 UR6, c[0x0][0x358] ;  /* 0x00006b00ff0677ac */ /* 0x000e620008000a00 */
[----:B------:R-:W2:Y:S06]  /*0040*/  S2R R8, SR_TID.X ;  /* 0x0000000000087919 */ /* 0x000eac0000002100 */
[----:B------:R-:W3:Y:S01]  /*0050*/  LDC.64 R4, c[0x0][0x380] ;  /* 0x0000e000ff047b82 */ /* 0x000ee20000000a00 */
[----:B0-----:R-:W-:-:S02]  /*0060*/  IMAD R3, R11, 0x40, R6 ;  /* 0x000000400b037824 */ /* 0x001fc400078e0206 */
[----:B--2---:R-:W-:-:S04]  /*0070*/  IMAD R0, R11, 0x40, R8 ;  /* 0x000000400b007824 */ /* 0x004fc800078e0208 */
[----:B------:R-:W-:-:S04]  /*0080*/  IMAD R3, R3, R10, R0 ;  /* 0x0000000a03037224 */ /* 0x000fc800078e0200 */
[----:B------:R-:W-:Y:S02]  /*0090*/  IMAD R7, R10, 0x20, R3 ;  /* 0x000000200a077824 */ /* 0x000fe400078e0203 */
[----:B---3--:R-:W-:-:S04]  /*00a0*/  IMAD.WIDE R2, R3, 0x4, R4 ;  /* 0x0000000403027825 */ /* 0x008fc800078e0204 */
[----:B------:R-:W-:Y:S01]  /*00b0*/  IMAD.WIDE R4, R7, 0x4, R4 ;  /* 0x0000000407047825 */ /* 0x000fe200078e0204 */
[----:B-1----:R-:W2:Y:S04]  /*00c0*/  LDG.E R9, desc[UR6][R2.64] ;  /* 0x0000000602097981 */ /* 0x002ea8000c1e1900 */
[----:B------:R-:W3:Y:S04]  /*00d0*/  LDG.E R11, desc[UR6][R2.64+0x80] ;  /* 0x00008006020b7981 */ /* 0x000ee8000c1e1900 */
[----:B------:R-:W4:Y:S04]  /*00e0*/  LDG.E R13, desc[UR6][R4.64] ;  /* 0x00000006040d7981 */ /* 0x000f28000c1e1900 */
[----:B------:R-:W5:Y:S01]  /*00f0*/  LDG.E R15, desc[UR6][R4.64+0x80] ;  /* 0x00008006040f7981 */ /* 0x000f62000c1e1900 */
[----:B------:R-:W0:Y:S01]  /*0100*/  S2UR UR5, SR_CgaCtaId ;  /* 0x00000000000579c3 */ /* 0x000e220000008800 */
[----:B------:R-:W-:-:S02]  /*0110*/  UMOV UR4, 0x400 ;  /* 0x0000040000047882 */ /* 0x000fc40000000000 */
[----:B0-----:R-:W-:-:S06]  /*0120*/  ULEA UR4, UR5, UR4, 0x18 ;  /* 0x0000000405047291 */ /* 0x001fcc000f8ec0ff */
[----:B------:R-:W-:Y:S02]  /*0130*/  LEA R6, R6, UR4, 0x8 ;  /* 0x0000000406067c11 */ /* 0x000fe4000f8e40ff */
[----:B------:R-:W-:-:S03]  /*0140*/  LEA R7, R8, UR4, 0x2 ;  /* 0x0000000408077c11 */ /* 0x000fc6000f8e10ff */
[----:B------:R-:W-:-:S05]  /*0150*/  IMAD R0, R8, 0x4, R6 ;  /* 0x0000000408007824 */ /* 0x000fca00078e0206 */
[----:B--2---:R-:W-:Y:S04]  /*0160*/  STS [R0], R9 ;  /* 0x0000000900007388 */ /* 0x004fe80000000800 */
[----:B---3--:R-:W-:Y:S04]  /*0170*/  STS [R0+0x80], R11 ;  /* 0x0000800b00007388 */ /* 0x008fe80000000800 */
[----:B----4-:R-:W-:Y:S04]  /*0180*/  STS [R0+0x2000], R13 ;  /* 0x0020000d00007388 */ /* 0x010fe80000000800 */
[----:B-----5:R-:W-:Y:S01]  /*0190*/  STS [R0+0x2080], R15 ;  /* 0x0020800f00007388 */ /* 0x020fe20000000800 */
[----:B------:R-:W-:Y:S06]  /*01a0*/  BAR.SYNC.DEFER_BLOCKING 0x0 ;  /* 0x0000000000007b1d */ /* 0x000fec0000010000 */
[----:B------:R-:W-:Y:S04]  /*01b0*/  LDS R8, [R0] ;  /* 0x0000000000087984 */ /* 0x000fe80000000800 */
[----:B------:R-:W-:Y:S04]  /*01c0*/  LDS R17, [R6] ;  /* 0x0000000006117984 */ /* 0x000fe80000000800 */
[----:B------:R-:W0:Y:S02]  /*01d0*/  LDS R10, [R7] ;  /* 0x00000000070a7984 */ /* 0x000e240000000800 */
[----:B0-----:R-:W-:-:S02]  /*01e0*/  VIADDMNMX R17, R10, R17, R8, PT ;  /* 0x000000110a117246 */ /* 0x001fc40003800108 */
[----:B------:R-:W-:Y:S04]  /*01f0*/  LDS R8, [R0+0x80] ;  /* 0x0000800000087984 */ /* 0x000fe80000000800 */
[----:B------:R-:W-:Y:S04]  /*0200*/  STS [R0], R17 ;  /* 0x0000001100007388 */ /* 0x000fe80000000800 */
[----:B------:R-:W-:Y:S04]  /*0210*/  LDS R9, [R6] ;  /* 0x0000000006097984 */ /* 0x000fe80000000800 */
[----:B------:R-:W0:Y:S02]  /*0220*/  LDS R10, [R7+0x80] ;  /* 0x00008000070a7984 */ /* 0x000e240000000800 */
[----:B0-----:R-:W-:-:S02]  /*0230*/  VIADDMNMX R9, R10, R9, R8, PT ;  /* 0x000000090a097246 */ /* 0x001fc40003800108 */
[----:B------:R-:W-:Y:S04]  /*0240*/  LDS R8, [R0+0x2000] ;  /* 0x0020000000087984 */ /* 0x000fe80000000800 */
[----:B------:R-:W-:Y:S04]  /*0250*/  STS [R0+0x80], R9 ;  /* 0x0000800900007388 */ /* 0x000fe80000000800 */
[----:B------:R-:W-:Y:S04]  /*0260*/  LDS R11, [R6+0x2000] ;  /* 0x00200000060b7984 */ /* 0x000fe80000000800 */
[----:B------:R-:W0:Y:S02]  /*0270*/  LDS R10, [R7] ;  /* 0x00000000070a7984 */ /* 0x000e240000000800 */
[----:B0-----:R-:W-:-:S02]  /*0280*/  VIADDMNMX R11, R10, R11, R8, PT ;  /* 0x0000000b0a0b7246 */ /* 0x001fc40003800108 */
[----:B------:R-:W-:Y:S04]  /*0290*/  LDS R8, [R0+0x2080] ;  /* 0x0020800000087984 */ /* 0x000fe80000000800 */
[----:B------:R-:W-:Y:S04]  /*02a0*/  STS [R0+0x2000], R11 ;  /* 0x0020000b00007388 */ /* 0x000fe80000000800 */
[----:B------:R-:W-:Y:S04]  /*02b0*/  LDS R13, [R6+0x2000] ;  /* 0x00200000060d7984 */ /* 0x000fe80000000800 */
[----:B------:R-:W0:Y:S02]  /*02c0*/  LDS R10, [R7+0x80] ;  /* 0x00008000070a7984 */ /* 0x000e240000000800 */
[----:B0-----:R-:W-:-:S05]  /*02d0*/  VIADDMNMX R13, R10, R13, R8, PT ;  /* 0x0000000d0a0d7246 */ /* 0x001fca0003800108 */
[----:B------:R-:W-:Y:S01]  /*02e0*/  STS [R0+0x2080], R13 ;  /* 0x0020800d00007388 */ /* 0x000fe20000000800 */
[----:B------:R-:W-:Y:S06]  /*02f0*/  BAR.SYNC.DEFER_BLOCKING 0x0 ;  /* 0x0000000000007b1d */ /* 0x000fec0000010000 */
[----:B------:R-:W-:Y:S04]  /*0300*/  LDS R8, [R0] ;  /* 0x0000000000087984 */ /* 0x000fe80000000800 */
[----:B------:R-:W-:Y:S04]  /*0310*/  LDS R9, [R6+0x4] ;  /* 0x0000040006097984 */ /* 0x000fe80000000800 */
[----:B------:R-:W0:Y:S02]  /*0320*/  LDS R10, [R7+0x100] ;  /* 0x00010000070a7984 */ /* 0x000e240000000800 */
[----:B0-----:R-:W-:-:S02]  /*0330*/  VIADDMNMX R9, R10, R9, R8, PT ;  /* 0x000000090a097246 */ /* 0x001fc40003800108 */
[----:B------:R-:W-:Y:S04]  /*0340*/  LDS R8, [R0+0x80] ;  /* 0x0000800000087984 */ /* 0x000fe80000000800 */
[----:B------:R-:W-:Y:S04]  /*0350*/  STS [R0], R9 ;  /* 0x0000000900007388 */ /* 0x000fe80000000800 */
[----:B------:R-:W-:Y:S04]  /*0360*/  LDS R11, [R6+0x4] ;  /* 0x00000400060b7984 */ /* 0x000fe80000000800 */
[----:B------:R-:W0:Y:S02]  /*0370*/  LDS R10, [R7+0x180] ;  /* 0x00018000070a7984 */ /* 0x000e240000000800 */
[----:B0-----:R-:W-:-:S02]  /*0380*/  VIADDMNMX R11, R10, R11, R8, PT ;  /* 0x0000000b0a0b7246 */ /* 0x001fc40003800108 */
[----:B------:R-:W-:Y:S04]  /*0390*/  LDS R8, [R0+0x2000] ;  /* 0x0020000000087984 */ /* 0x000fe80000000800 */
[----:B------:R-:W-:Y:S04]  /*03a0*/  STS [R0+0x80], R11 ;  /* 0x0000800b00007388 */ /* 0x000fe80000000800 */
[----:B------:R-:W-:Y:S04]  /*03b0*/  LDS R13, [R6+0x2004] ;  /* 0x00200400060d7984 */ /* 0x000fe80000000800 */
[----:B------:R-:W0:Y:S02]  /*03c0*/  LDS R10, [R7+0x100] ;  /* 0x00010000070a7984 */ /* 0x000e240000000800 */
        /* <DEDUP_REMOVED lines=1310> */
[----:B------:R-:W0:Y:S04]  /*55b0*/  LDS R9, [R0] ;  /* 0x0000000000097984 */ /* 0x000e280000000800 */
[----:B------:R-:W1:Y:S04]  /*55c0*/  LDS R15, [R0+0x80] ;  /* 0x00008000000f7984 */ /* 0x000e680000000800 */
[----:B------:R-:W2:Y:S04]  /*55d0*/  LDS R19, [R0+0x2080] ;  /* 0x0020800000137984 */ /* 0x000ea80000000800 */
[----:B------:R-:W3:Y:S04]  /*55e0*/  LDS R17, [R0+0x2000] ;  /* 0x0020000000117984 */ /* 0x000ee80000000800 */
[----:B0-----:R-:W-:Y:S04]  /*55f0*/  STG.E desc[UR6][R2.64], R9 ;  /* 0x0000000902007986 */ /* 0x001fe8000c101906 */
[----:B-1----:R-:W-:Y:S04]  /*5600*/  STG.E desc[UR6][R2.64+0x80], R15 ;  /* 0x0000800f02007986 */ /* 0x002fe8000c101906 */
[----:B--2---:R-:W-:Y:S04]  /*5610*/  STG.E desc[UR6][R4.64+0x80], R19 ;  /* 0x0000801304007986 */ /* 0x004fe8000c101906 */
[----:B---3--:R-:W-:Y:S01]  /*5620*/  STG.E desc[UR6][R4.64], R17 ;  /* 0x0000001104007986 */ /* 0x008fe2000c101906 */
[----:B------:R-:W-:Y:S05]  /*5630*/  EXIT ;  /* 0x000000000000794d */ /* 0x000fea0003800000 */
.L_x_130:
        /* <DEDUP_REMOVED lines=12> */
.L_x_133:


//--------------------- .nv.shared._Z6phase3Piii  --------------------------
	.section	.nv.shared._Z6phase3Piii,"aw",@nobits
	.sectionflags	@""
	.align	4
.nv.shared._Z6phase3Piii:
	.zero		33792


//--------------------- .nv.shared.reserved.0     --------------------------
	.section	.nv.shared.reserved.0,"aw",@nobits
	.weak		__nv_reservedSMEM_offset_0_alias
	.size		__nv_reservedSMEM_offset_0_alias, 0, 64
	.other		__nv_reservedSMEM_offset_0_alias,@"STO_CUDA_RESERVED_SHARED STV_DEFAULT"
__nv_reservedSMEM_offset_0_alias:
	.zero		0
	.zero		64


//--------------------- .nv.shared._Z6phase2Piii  --------------------------
	.section	.nv.shared._Z6phase2Piii,"aw",@nobits
	.sectionflags	@""
	.align	4
.nv.shared._Z6phase2Piii:
	.zero		33792


//--------------------- .nv.shared._Z6phase1Piii  --------------------------
	.section	.nv.shared._Z6phase1Piii,"aw",@nobits
	.sectionflags	@""
	.align	4
.nv.shared._Z6phase1Piii:
	.zero		17408


//--------------------- .nv.constant0._Z6phase3Piii --------------------------
	.section	.nv.constant0._Z6phase3Piii,"a",@progbits
	.sectionflags	@""
	.align	4
.nv.constant0._Z6phase3Piii:
	.zero		912


//--------------------- .nv.constant0._Z6phase2Piii --------------------------
	.section	.nv.constant0._Z6phase2Piii,"a",@progbits
	.sectionflags	@""
	.align	4
.nv.constant0._Z6phase2Piii:
	.zero		912


//--------------------- .nv.constant0._Z6phase1Piii --------------------------
	.section	.nv.constant0._Z6phase1Piii,"a",@progbits
	.sectionflags	@""
	.align	4
.nv.constant0._Z6phase1Piii:
	.zero		912


//--------------------- SYMBOLS --------------------------

	.type		.nv.reservedSmem.offset0,@object
	.size		.nv.reservedSmem.offset0,0x4
	.type		.nv.reservedSmem.cap,@object
	.size		.nv.reservedSmem.cap,0x4
